	.target	sm_90a

	.elftype	@"ET_EXEC"


//--------------------- .note.nv.tkinfo           --------------------------
	.section	.note.nv.tkinfo,"",@"SHT_NOTE"
	.sectionflags	@"SHF_NOTE_NV_TKINFO"
	.tkinfo
        /*0018*/ 	.word	0x00000002
        /*0030*/ 	.string	""
        /*0030*/ 	.string	"ptxas"
        /*0030*/ 	.string	"Cuda compilation tools, release 13.0, V13.0.88"
        /*0030*/ 	.string	"Build cuda_13.0.r13.0/compiler.36424714_0"
        /*0030*/ 	.string	"-arch sm_90a -m 64 "



//--------------------- .note.nv.cuinfo           --------------------------
	.section	.note.nv.cuinfo,"",@"SHT_NOTE"
	.sectionflags	@"SHF_NOTE_NV_CUINFO"
        /*0018*/ 	.short	0x0002
        /*001a*/ 	.short	0x005a
        /*001c*/ 	.short	0x0082
	.zero		2


//--------------------- .nv.info                  --------------------------
	.section	.nv.info,"",@"SHT_CUDA_INFO"
	.align	4


	//----- nvinfo : EIATTR_REGCOUNT
	.align		4
        /*0000*/ 	.byte	0x04, 0x2f
        /*0002*/ 	.short	(.L_18 - .L_17)
	.align		4
.L_17:
        /*0004*/ 	.word	index@(_ZN7cutlass13device_kernelINS_4gemm6kernel13GemmUniversalIN4cute5tupleIJiiiiEEENS1_10collective13CollectiveMmaINS1_34MainloopSm90TmaGmmaWarpSpecializedILi8ENS5_IJNS4_1CILi1EEESB_SB_EEENS1_35KernelTmaWarpSpecializedCooperativeEEENS5_IJNSA_ILi128EEENSA_ILi64EEESG_EEENS_10bfloat16_tENS5_IJlSB_lEEESI_SJ_NS4_8TiledMMAINS4_8MMA_AtomIJNS4_4SM904GMMA27MMA_64x64x16_F32BF16BF16_SSILNSN_5MajorE0ELSP_0ELNSN_7ScaleInE1ELSQ_1EEEEEENS4_6LayoutINS5_IJNSA_ILi2EEESB_SB_EEENS5_IJSB_NSA_ILi0EEESW_EEEEENS5_IJNS4_10UnderscoreESZ_SZ_EEEEENS4_13SM90_TMA_LOADENS4_14ComposedLayoutINS4_7SwizzleILi3ELi4ELi3EEENS4_18smem_ptr_flag_bitsILi16EEENST_INS5_IJNSA_ILi8EEESG_EEENS5_IJSG_SB_EEEEEEEvNS4_8identityES12_S1C_vS1D_EENS_8epilogue10collective18CollectiveEpilogueINS1F_22Sm90TmaWarpSpecializedILi3ELi2ELi16ELb1ELb0EEEJSH_NS5_IJSF_NSA_ILi32EEEEEESI_SJ_SI_SJ_NS1F_6fusion15FusionCallbacksIS1J_NS1M_17LinCombPerRowBiasISI_fSI_SI_fLi8ELNS_15FloatRoundStyleE2EEESH_S1L_JEEES12_NS13_INS14_ILi2ELi4ELi3EEES17_NST_INS5_IJS18_S1K_EEENS5_IJS1K_SB_EEEEEEENS4_17SM75_U32x4_LDSM_NENS4_14SM90_TMA_STOREES1W_NS4_17SM90_U32x4_STSM_NENS4_9Copy_AtomIJS1Z_NS_6half_tEEEEvEEEvvEEEEvNT_6ParamsE)
        /*0008*/ 	.word	0x000000a8


	//----- nvinfo : EIATTR_FRAME_SIZE
	.align		4
.L_18:
        /*000c*/ 	.byte	0x04, 0x11
        /*000e*/ 	.short	(.L_20 - .L_19)
	.align		4
.L_19:
        /*0010*/ 	.word	index@(_ZN7cutlass13device_kernelINS_4gemm6kernel13GemmUniversalIN4cute5tupleIJiiiiEEENS1_10collective13CollectiveMmaINS1_34MainloopSm90TmaGmmaWarpSpecializedILi8ENS5_IJNS4_1CILi1EEESB_SB_EEENS1_35KernelTmaWarpSpecializedCooperativeEEENS5_IJNSA_ILi128EEENSA_ILi64EEESG_EEENS_10bfloat16_tENS5_IJlSB_lEEESI_SJ_NS4_8TiledMMAINS4_8MMA_AtomIJNS4_4SM904GMMA27MMA_64x64x16_F32BF16BF16_SSILNSN_5MajorE0ELSP_0ELNSN_7ScaleInE1ELSQ_1EEEEEENS4_6LayoutINS5_IJNSA_ILi2EEESB_SB_EEENS5_IJSB_NSA_ILi0EEESW_EEEEENS5_IJNS4_10UnderscoreESZ_SZ_EEEEENS4_13SM90_TMA_LOADENS4_14ComposedLayoutINS4_7SwizzleILi3ELi4ELi3EEENS4_18smem_ptr_flag_bitsILi16EEENST_INS5_IJNSA_ILi8EEESG_EEENS5_IJSG_SB_EEEEEEEvNS4_8identityES12_S1C_vS1D_EENS_8epilogue10collective18CollectiveEpilogueINS1F_22Sm90TmaWarpSpecializedILi3ELi2ELi16ELb1ELb0EEEJSH_NS5_IJSF_NSA_ILi32EEEEEESI_SJ_SI_SJ_NS1F_6fusion15FusionCallbacksIS1J_NS1M_17LinCombPerRowBiasISI_fSI_SI_fLi8ELNS_15FloatRoundStyleE2EEESH_S1L_JEEES12_NS13_INS14_ILi2ELi4ELi3EEES17_NST_INS5_IJS18_S1K_EEENS5_IJS1K_SB_EEEEEEENS4_17SM75_U32x4_LDSM_NENS4_14SM90_TMA_STOREES1W_NS4_17SM90_U32x4_STSM_NENS4_9Copy_AtomIJS1Z_NS_6half_tEEEEvEEEvvEEEEvNT_6ParamsE)
        /*0014*/ 	.word	0x00000000


	//----- nvinfo : EIATTR_MIN_STACK_SIZE
	.align		4
.L_20:
        /*0018*/ 	.byte	0x04, 0x12
        /*001a*/ 	.short	(.L_22 - .L_21)
	.align		4
.L_21:
        /*001c*/ 	.word	index@(_ZN7cutlass13device_kernelINS_4gemm6kernel13GemmUniversalIN4cute5tupleIJiiiiEEENS1_10collective13CollectiveMmaINS1_34MainloopSm90TmaGmmaWarpSpecializedILi8ENS5_IJNS4_1CILi1EEESB_SB_EEENS1_35KernelTmaWarpSpecializedCooperativeEEENS5_IJNSA_ILi128EEENSA_ILi64EEESG_EEENS_10bfloat16_tENS5_IJlSB_lEEESI_SJ_NS4_8TiledMMAINS4_8MMA_AtomIJNS4_4SM904GMMA27MMA_64x64x16_F32BF16BF16_SSILNSN_5MajorE0ELSP_0ELNSN_7ScaleInE1ELSQ_1EEEEEENS4_6LayoutINS5_IJNSA_ILi2EEESB_SB_EEENS5_IJSB_NSA_ILi0EEESW_EEEEENS5_IJNS4_10UnderscoreESZ_SZ_EEEEENS4_13SM90_TMA_LOADENS4_14ComposedLayoutINS4_7SwizzleILi3ELi4ELi3EEENS4_18smem_ptr_flag_bitsILi16EEENST_INS5_IJNSA_ILi8EEESG_EEENS5_IJSG_SB_EEEEEEEvNS4_8identityES12_S1C_vS1D_EENS_8epilogue10collective18CollectiveEpilogueINS1F_22Sm90TmaWarpSpecializedILi3ELi2ELi16ELb1ELb0EEEJSH_NS5_IJSF_NSA_ILi32EEEEEESI_SJ_SI_SJ_NS1F_6fusion15FusionCallbacksIS1J_NS1M_17LinCombPerRowBiasISI_fSI_SI_fLi8ELNS_15FloatRoundStyleE2EEESH_S1L_JEEES12_NS13_INS14_ILi2ELi4ELi3EEES17_NST_INS5_IJS18_S1K_EEENS5_IJS1K_SB_EEEEEEENS4_17SM75_U32x4_LDSM_NENS4_14SM90_TMA_STOREES1W_NS4_17SM90_U32x4_STSM_NENS4_9Copy_AtomIJS1Z_NS_6half_tEEEEvEEEvvEEEEvNT_6ParamsE)
        /*0020*/ 	.word	0x00000000
.L_22:


//--------------------- .nv.compat                --------------------------
	.section	.nv.compat,"",@"SHT_CUDA_COMPAT_INFO"
	.align	4
        /*0000*/ 	.byte	0x02, 0x09, 0x01, 0x00, 0x02, 0x02, 0x04, 0x00, 0x02, 0x05, 0x05, 0x00, 0x03, 0x07, 0x01, 0x01
        /*0010*/ 	.byte	0x02, 0x03, 0x01, 0x00, 0x02, 0x06, 0x01, 0x00, 0x04, 0x0b, 0x08, 0x00, 0x00, 0x00, 0x00, 0x00
        /*0020*/ 	.byte	0x00, 0x00, 0x00, 0x00


//--------------------- .nv.info._ZN7cutlass13device_kernelINS_4gemm6kernel13GemmUniversalIN4cute5tupleIJiiiiEEENS1_10collective13CollectiveMmaINS1_34MainloopSm90TmaGmmaWarpSpecializedILi8ENS5_IJNS4_1CILi1EEESB_SB_EEENS1_35KernelTmaWarpSpecializedCooperativeEEENS5_IJNSA_ILi128EEENSA_ILi64EEESG_EEENS_10bfloat16_tENS5_IJlSB_lEEESI_SJ_NS4_8TiledMMAINS4_8MMA_AtomIJNS4_4SM904GMMA27MMA_64x64x16_F32BF16BF16_SSILNSN_5MajorE0ELSP_0ELNSN_7ScaleInE1ELSQ_1EEEEEENS4_6LayoutINS5_IJNSA_ILi2EEESB_SB_EEENS5_IJSB_NSA_ILi0EEESW_EEEEENS5_IJNS4_10UnderscoreESZ_SZ_EEEEENS4_13SM90_TMA_LOADENS4_14ComposedLayoutINS4_7SwizzleILi3ELi4ELi3EEENS4_18smem_ptr_flag_bitsILi16EEENST_INS5_IJNSA_ILi8EEESG_EEENS5_IJSG_SB_EEEEEEEvNS4_8identityES12_S1C_vS1D_EENS_8epilogue10collective18CollectiveEpilogueINS1F_22Sm90TmaWarpSpecializedILi3ELi2ELi16ELb1ELb0EEEJSH_NS5_IJSF_NSA_ILi32EEEEEESI_SJ_SI_SJ_NS1F_6fusion15FusionCallbacksIS1J_NS1M_17LinCombPerRowBiasISI_fSI_SI_fLi8ELNS_15FloatRoundStyleE2EEESH_S1L_JEEES12_NS13_INS14_ILi2ELi4ELi3EEES17_NST_INS5_IJS18_S1K_EEENS5_IJS1K_SB_EEEEEEENS4_17SM75_U32x4_LDSM_NENS4_14SM90_TMA_STOREES1W_NS4_17SM90_U32x4_STSM_NENS4_9Copy_AtomIJS1Z_NS_6half_tEEEEvEEEvvEEEEvNT_6ParamsE --------------------------
	.section	.nv.info._ZN7cutlass13device_kernelINS_4gemm6kernel13GemmUniversalIN4cute5tupleIJiiiiEEENS1_10collective13CollectiveMmaINS1_34MainloopSm90TmaGmmaWarpSpecializedILi8ENS5_IJNS4_1CILi1EEESB_SB_EEENS1_35KernelTmaWarpSpecializedCooperativeEEENS5_IJNSA_ILi128EEENSA_ILi64EEESG_EEENS_10bfloat16_tENS5_IJlSB_lEEESI_SJ_NS4_8TiledMMAINS4_8MMA_AtomIJNS4_4SM904GMMA27MMA_64x64x16_F32BF16BF16_SSILNSN_5MajorE0ELSP_0ELNSN_7ScaleInE1ELSQ_1EEEEEENS4_6LayoutINS5_IJNSA_ILi2EEESB_SB_EEENS5_IJSB_NSA_ILi0EEESW_EEEEENS5_IJNS4_10UnderscoreESZ_SZ_EEEEENS4_13SM90_TMA_LOADENS4_14ComposedLayoutINS4_7SwizzleILi3ELi4ELi3EEENS4_18smem_ptr_flag_bitsILi16EEENST_INS5_IJNSA_ILi8EEESG_EEENS5_IJSG_SB_EEEEEEEvNS4_8identityES12_S1C_vS1D_EENS_8epilogue10collective18CollectiveEpilogueINS1F_22Sm90TmaWarpSpecializedILi3ELi2ELi16ELb1ELb0EEEJSH_NS5_IJSF_NSA_ILi32EEEEEESI_SJ_SI_SJ_NS1F_6fusion15FusionCallbacksIS1J_NS1M_17LinCombPerRowBiasISI_fSI_SI_fLi8ELNS_15FloatRoundStyleE2EEESH_S1L_JEEES12_NS13_INS14_ILi2ELi4ELi3EEES17_NST_INS5_IJS18_S1K_EEENS5_IJS1K_SB_EEEEEEENS4_17SM75_U32x4_LDSM_NENS4_14SM90_TMA_STOREES1W_NS4_17SM90_U32x4_STSM_NENS4_9Copy_AtomIJS1Z_NS_6half_tEEEEvEEEvvEEEEvNT_6ParamsE,"",@"SHT_CUDA_INFO"
	.sectionflags	@""
	.align	4


	//----- nvinfo : EIATTR_CUDA_API_VERSION
	.align		4
        /*0000*/ 	.byte	0x04, 0x37
        /*0002*/ 	.short	(.L_24 - .L_23)
.L_23:
        /*0004*/ 	.word	0x00000082


	//----- nvinfo : EIATTR_KPARAM_INFO
	.align		4
.L_24:
        /*0008*/ 	.byte	0x04, 0x17
        /*000a*/ 	.short	(.L_26 - .L_25)
.L_25:
        /*000c*/ 	.word	0x00000000
        /*0010*/ 	.short	0x0000
        /*0012*/ 	.short	0x0070
        /*0014*/ 	.byte	0x00, 0xf0, 0x01, 0x1c


	//----- nvinfo : EIATTR_SPARSE_MMA_MASK
	.align		4
.L_26:
        /*0018*/ 	.byte	0x03, 0x50
        /*001a*/ 	.short	0x0000


	//----- nvinfo : EIATTR_MAXREG_COUNT
	.align		4
        /*001c*/ 	.byte	0x03, 0x1b
        /*001e*/ 	.short	0x00a8


	//----- nvinfo : EIATTR_NUM_BARRIERS
	.align		4
        /*0020*/ 	.byte	0x02, 0x4c
        /*0022*/ 	.byte	0x02
	.zero		1


	//----- nvinfo : EIATTR_EXTERNS
	.align		4
        /*0024*/ 	.byte	0x04, 0x0f
        /*0026*/ 	.short	(.L_28 - .L_27)


	//   ....[0]....
	.align		4
.L_27:
        /*0028*/ 	.word	index@(__assertfail)


	//----- nvinfo : EIATTR_MERCURY_ISA_VERSION
	.align		4
.L_28:
        /*002c*/ 	.byte	0x03, 0x5f
        /*002e*/ 	.short	0x0101


	//----- nvinfo : EIATTR_INT_WARP_WIDE_INSTR_OFFSETS
	.align		4
        /*0030*/ 	.byte	0x04, 0x31
        /*0032*/ 	.short	(.L_30 - .L_29)


	//   ....[0]....
.L_29:
        /*0034*/ 	.word	0x00000950


	//   ....[1]....
        /*0038*/ 	.word	0x00000960


	//   ....[2]....
        /*003c*/ 	.word	0x000009f0


	//----- nvinfo : EIATTR_COOP_GROUP_MASK_REGIDS
	.align		4
.L_30:
        /*0040*/ 	.byte	0x04, 0x29
        /*0042*/ 	.short	(.L_32 - .L_31)


	//   ....[0]....
.L_31:
        /*0044*/ 	.word	0xffffffff


	//   ....[1]....
        /*0048*/ 	.word	0xffffffff


	//   ....[2]....
        /*004c*/ 	.word	0xffffffff


	//   ....[3]....
        /*0050*/ 	.word	0xffffffff


	//   ....[4]....
        /*0054*/ 	.word	0xffffffff


	//   ....[5]....
        /*0058*/ 	.word	0xffffffff


	//----- nvinfo : EIATTR_COOP_GROUP_INSTR_OFFSETS
	.align		4
.L_32:
        /*005c*/ 	.byte	0x04, 0x28
        /*005e*/ 	.short	(.L_34 - .L_33)


	//   ....[0]....
.L_33:
        /*0060*/ 	.word	0x00000070


	//   ....[1]....
        /*0064*/ 	.word	0x00000080


	//   ....[2]....
        /*0068*/ 	.word	0x00000430


	//   ....[3]....
        /*006c*/ 	.word	0x00000670


	//   ....[4]....
        /*0070*/ 	.word	0x00000800


	//   ....[5]....
        /*0074*/ 	.word	0x00001550


	//----- nvinfo : EIATTR_REG_RECONFIG
	.align		4
.L_34:
        /*0078*/ 	.byte	0x01, 0x54
	.zero		2


	//----- nvinfo : EIATTR_SYSCALL_OFFSETS
	.align		4
        /*007c*/ 	.byte	0x04, 0x46
        /*007e*/ 	.short	(.L_36 - .L_35)


	//   ....[0]....
.L_35:
        /*0080*/ 	.word	0x00001720


	//   ....[1]....
        /*0084*/ 	.word	0x00002130


	//   ....[2]....
        /*0088*/ 	.word	0x00002220


	//----- nvinfo : EIATTR_MBARRIER_INSTR_OFFSETS
	.align		4
.L_36:
        /*008c*/ 	.byte	0x04, 0x39
        /*008e*/ 	.short	(.L_38 - .L_37)


	//   ....[0]....
.L_37:
        /*0090*/ 	.word	0x00000550
        /*0094*/ 	.word	0x000000ff
        /*0098*/ 	.word	0x00000000
        /*009c*/ 	.short	0x0100
        /*009e*/ 	.byte	0x08
	.zero		1


	//   ....[1]....
        /*00a0*/ 	.word	0x00000560
        /*00a4*/ 	.word	0x000000ff
        /*00a8*/ 	.word	0x00000040
        /*00ac*/ 	.short	0x0100
        /*00ae*/ 	.byte	0x08
	.zero		1


	//   ....[2]....
        /*00b0*/ 	.word	0x00000570
        /*00b4*/ 	.word	0x000000ff
        /*00b8*/ 	.word	0x00000008
        /*00bc*/ 	.short	0x0100
        /*00be*/ 	.byte	0x08
	.zero		1


	//   ....[3]....
        /*00c0*/ 	.word	0x00000580
        /*00c4*/ 	.word	0x000000ff
        /*00c8*/ 	.word	0x00000048
        /*00cc*/ 	.short	0x0100
        /*00ce*/ 	.byte	0x08
	.zero		1


	//   ....[4]....
        /*00d0*/ 	.word	0x00000590
        /*00d4*/ 	.word	0x000000ff
        /*00d8*/ 	.word	0x00000010
        /*00dc*/ 	.short	0x0100
        /*00de*/ 	.byte	0x08
	.zero		1


	//   ....[5]....
        /*00e0*/ 	.word	0x000005a0
        /*00e4*/ 	.word	0x000000ff
        /*00e8*/ 	.word	0x00000050
        /*00ec*/ 	.short	0x0100
        /*00ee*/ 	.byte	0x08
	.zero		1


	//   ....[6]....
        /*00f0*/ 	.word	0x000005b0
        /*00f4*/ 	.word	0x000000ff
        /*00f8*/ 	.word	0x00000018
        /*00fc*/ 	.short	0x0100
        /*00fe*/ 	.byte	0x08
	.zero		1


	//   ....[7]....
        /*0100*/ 	.word	0x000005c0
        /*0104*/ 	.word	0x000000ff
        /*0108*/ 	.word	0x00000058
        /*010c*/ 	.short	0x0100
        /*010e*/ 	.byte	0x08
	.zero		1


	//   ....[8]....
        /*0110*/ 	.word	0x000005d0
        /*0114*/ 	.word	0x000000ff
        /*0118*/ 	.word	0x00000020
        /*011c*/ 	.short	0x0100
        /*011e*/ 	.byte	0x08
	.zero		1


	//   ....[9]....
        /*0120*/ 	.word	0x000005e0
        /*0124*/ 	.word	0x000000ff
        /*0128*/ 	.word	0x00000060
        /*012c*/ 	.short	0x0100
        /*012e*/ 	.byte	0x08
	.zero		1


	//   ....[10]....
        /*0130*/ 	.word	0x000005f0
        /*0134*/ 	.word	0x000000ff
        /*0138*/ 	.word	0x00000028
        /*013c*/ 	.short	0x0100
        /*013e*/ 	.byte	0x08
	.zero		1


	//   ....[11]....
        /*0140*/ 	.word	0x00000600
        /*0144*/ 	.word	0x000000ff
        /*0148*/ 	.word	0x00000068
        /*014c*/ 	.short	0x0100
        /*014e*/ 	.byte	0x08
	.zero		1


	//   ....[12]....
        /*0150*/ 	.word	0x00000610
        /*0154*/ 	.word	0x000000ff
        /*0158*/ 	.word	0x00000030
        /*015c*/ 	.short	0x0100
        /*015e*/ 	.byte	0x08
	.zero		1


	//   ....[13]....
        /*0160*/ 	.word	0x00000620
        /*0164*/ 	.word	0x000000ff
        /*0168*/ 	.word	0x00000070
        /*016c*/ 	.short	0x0100
        /*016e*/ 	.byte	0x08
	.zero		1


	//   ....[14]....
        /*0170*/ 	.word	0x00000630
        /*0174*/ 	.word	0x000000ff
        /*0178*/ 	.word	0x00000038
        /*017c*/ 	.short	0x0100
        /*017e*/ 	.byte	0x08
	.zero		1


	//   ....[15]....
        /*0180*/ 	.word	0x00000640
        /*0184*/ 	.word	0x000000ff
        /*0188*/ 	.word	0x00000078
        /*018c*/ 	.short	0x0100
        /*018e*/ 	.byte	0x08
	.zero		1


	//   ....[16]....
        /*0190*/ 	.word	0x00000790
        /*0194*/ 	.word	0x000000ff
        /*0198*/ 	.word	0x00000080
        /*019c*/ 	.short	0x0100
        /*019e*/ 	.byte	0x08
	.zero		1


	//   ....[17]....
        /*01a0*/ 	.word	0x000007a0
        /*01a4*/ 	.word	0x000000ff
        /*01a8*/ 	.word	0x00000098
        /*01ac*/ 	.short	0x0100
        /*01ae*/ 	.byte	0x08
	.zero		1


	//   ....[18]....
        /*01b0*/ 	.word	0x000007b0
        /*01b4*/ 	.word	0x000000ff
        /*01b8*/ 	.word	0x00000088
        /*01bc*/ 	.short	0x0100
        /*01be*/ 	.byte	0x08
	.zero		1


	//   ....[19]....
        /*01c0*/ 	.word	0x000007c0
        /*01c4*/ 	.word	0x000000ff
        /*01c8*/ 	.word	0x000000a0
        /*01cc*/ 	.short	0x0100
        /*01ce*/ 	.byte	0x08
	.zero		1


	//   ....[20]....
        /*01d0*/ 	.word	0x000007d0
        /*01d4*/ 	.word	0x000000ff
        /*01d8*/ 	.word	0x00000090
        /*01dc*/ 	.short	0x0100
        /*01de*/ 	.byte	0x08
	.zero		1


	//   ....[21]....
        /*01e0*/ 	.word	0x000007e0
        /*01e4*/ 	.word	0x000000ff
        /*01e8*/ 	.word	0x000000a8
        /*01ec*/ 	.short	0x0100
        /*01ee*/ 	.byte	0x08
	.zero		1


	//   ....[22]....
        /*01f0*/ 	.word	0x00000a80
        /*01f4*/ 	.word	0x000000ff
        /*01f8*/ 	.word	0x000000b0
        /*01fc*/ 	.short	0x0100
        /*01fe*/ 	.byte	0x08
	.zero		1


	//   ....[23]....
        /*0200*/ 	.word	0x00000af0
        /*0204*/ 	.word	0x000000ff
        /*0208*/ 	.word	0x000000b8
        /*020c*/ 	.short	0x0100
        /*020e*/ 	.byte	0x08
	.zero		1


	//   ....[24]....
        /*0210*/ 	.word	0x000017a0
        /*0214*/ 	.word	0x00000003
        /*0218*/ 	.word	0x00000000
        /*021c*/ 	.short	0x010a
        /*021e*/ 	.byte	0x3f
	.zero		1


	//   ....[25]....
        /*0220*/ 	.word	0x000017e0
        /*0224*/ 	.word	0x00000003
        /*0228*/ 	.word	0x00000000
        /*022c*/ 	.short	0x010a
        /*022e*/ 	.byte	0x3f
	.zero		1


	//   ....[26]....
        /*0230*/ 	.word	0x00001b40
        /*0234*/ 	.word	0x000000ff
        /*0238*/ 	.word	0x00000000
        /*023c*/ 	.short	0x010a
        /*023e*/ 	.byte	0x04
	.zero		1


	//   ....[27]....
        /*0240*/ 	.word	0x00001b80
        /*0244*/ 	.word	0x000000ff
        /*0248*/ 	.word	0x00000000
        /*024c*/ 	.short	0x010a
        /*024e*/ 	.byte	0x04
	.zero		1


	//   ....[28]....
        /*0250*/ 	.word	0x00001de0
        /*0254*/ 	.word	0x000000ff
        /*0258*/ 	.word	0x00000000
        /*025c*/ 	.short	0x0101
        /*025e*/ 	.byte	0x04
	.zero		1


	//   ....[29]....
        /*0260*/ 	.word	0x00001f90
        /*0264*/ 	.word	0x000000ff
        /*0268*/ 	.word	0x00000000
        /*026c*/ 	.short	0x0101
        /*026e*/ 	.byte	0x04
	.zero		1


	//   ....[30]....
        /*0270*/ 	.word	0x00002b50
        /*0274*/ 	.word	0x00000005
        /*0278*/ 	.word	0x00000080
        /*027c*/ 	.short	0x010a
        /*027e*/ 	.byte	0x3f
	.zero		1


	//   ....[31]....
        /*0280*/ 	.word	0x00003650
        /*0284*/ 	.word	0x000000ff
        /*0288*/ 	.word	0x00000000
        /*028c*/ 	.short	0x0101
        /*028e*/ 	.byte	0x04
	.zero		1


	//   ....[32]....
        /*0290*/ 	.word	0x00003720
        /*0294*/ 	.word	0x00000005
        /*0298*/ 	.word	0x00000080
        /*029c*/ 	.short	0x010a
        /*029e*/ 	.byte	0x3f
	.zero		1


	//   ....[33]....
        /*02a0*/ 	.word	0x00003e90
        /*02a4*/ 	.word	0x000000ff
        /*02a8*/ 	.word	0x00000000
        /*02ac*/ 	.short	0x0101
        /*02ae*/ 	.byte	0x04
	.zero		1


	//   ....[34]....
        /*02b0*/ 	.word	0x00004800
        /*02b4*/ 	.word	0x000000ff
        /*02b8*/ 	.word	0x00000000
        /*02bc*/ 	.short	0x0101
        /*02be*/ 	.byte	0x04
	.zero		1


	//   ....[35]....
        /*02c0*/ 	.word	0x00004ef0
        /*02c4*/ 	.word	0x000000ff
        /*02c8*/ 	.word	0x000000b8
        /*02cc*/ 	.short	0x010a
        /*02ce*/ 	.byte	0x04
	.zero		1


	//   ....[36]....
        /*02d0*/ 	.word	0x00005320
        /*02d4*/ 	.word	0x000000ff
        /*02d8*/ 	.word	0x00000098
        /*02dc*/ 	.short	0x010a
        /*02de*/ 	.byte	0x05
	.zero		1


	//   ....[37]....
        /*02e0*/ 	.word	0x00005420
        /*02e4*/ 	.word	0x000000ff
        /*02e8*/ 	.word	0x00000080
        /*02ec*/ 	.short	0x010b
        /*02ee*/ 	.byte	0x05
	.zero		1


	//   ....[38]....
        /*02f0*/ 	.word	0x000054b0
        /*02f4*/ 	.word	0x000000ff
        /*02f8*/ 	.word	0x00000000
        /*02fc*/ 	.short	0x0101
        /*02fe*/ 	.byte	0x05
	.zero		1


	//   ....[39]....
        /*0300*/ 	.word	0x00005520
        /*0304*/ 	.word	0x000000ff
        /*0308*/ 	.word	0x00000098
        /*030c*/ 	.short	0x010a
        /*030e*/ 	.byte	0x04
	.zero		1


	//   ....[40]....
        /*0310*/ 	.word	0x00005640
        /*0314*/ 	.word	0x000000ff
        /*0318*/ 	.word	0x00000080
        /*031c*/ 	.short	0x010b
        /*031e*/ 	.byte	0x04
	.zero		1


	//   ....[41]....
        /*0320*/ 	.word	0x00005720
        /*0324*/ 	.word	0x000000ff
        /*0328*/ 	.word	0x00000000
        /*032c*/ 	.short	0x0101
        /*032e*/ 	.byte	0x04
	.zero		1


	//   ....[42]....
        /*0330*/ 	.word	0x00005dd0
        /*0334*/ 	.word	0x00000003
        /*0338*/ 	.word	0x00000098
        /*033c*/ 	.short	0x010a
        /*033e*/ 	.byte	0x3f
	.zero		1


	//   ....[43]....
        /*0340*/ 	.word	0x00005ea0
        /*0344*/ 	.word	0x00000005
        /*0348*/ 	.word	0x00000098
        /*034c*/ 	.short	0x010a
        /*034e*/ 	.byte	0x3f
	.zero		1


	//   ....[44]....
        /*0350*/ 	.word	0x00005f50
        /*0354*/ 	.word	0x00000003
        /*0358*/ 	.word	0x00000098
        /*035c*/ 	.short	0x010a
        /*035e*/ 	.byte	0x3f
	.zero		1


	//   ....[45]....
        /*0360*/ 	.word	0x00006270
        /*0364*/ 	.word	0x0000000f
        /*0368*/ 	.word	0x00000040
        /*036c*/ 	.short	0x010a
        /*036e*/ 	.byte	0x3f
	.zero		1


	//   ....[46]....
        /*0370*/ 	.word	0x00006630
        /*0374*/ 	.word	0x00000005
        /*0378*/ 	.word	0x000000b8
        /*037c*/ 	.short	0x0101
        /*037e*/ 	.byte	0x3f
	.zero		1


	//   ....[47]....
        /*0380*/ 	.word	0x00006d40
        /*0384*/ 	.word	0x00000007
        /*0388*/ 	.word	0x00000000
        /*038c*/ 	.short	0x010a
        /*038e*/ 	.byte	0x3f
	.zero		1


	//   ....[48]....
        /*0390*/ 	.word	0x00006dc0
        /*0394*/ 	.word	0x00000006
        /*0398*/ 	.word	0x00000000
        /*039c*/ 	.short	0x010a
        /*039e*/ 	.byte	0x3f
	.zero		1


	//   ....[49]....
        /*03a0*/ 	.word	0x00006e50
        /*03a4*/ 	.word	0x00000007
        /*03a8*/ 	.word	0x00000000
        /*03ac*/ 	.short	0x010a
        /*03ae*/ 	.byte	0x3f
	.zero		1


	//   ....[50]....
        /*03b0*/ 	.word	0x00006ee0
        /*03b4*/ 	.word	0x00000006
        /*03b8*/ 	.word	0x00000000
        /*03bc*/ 	.short	0x010a
        /*03be*/ 	.byte	0x3f
	.zero		1


	//   ....[51]....
        /*03c0*/ 	.word	0x00006f70
        /*03c4*/ 	.word	0x00000007
        /*03c8*/ 	.word	0x00000000
        /*03cc*/ 	.short	0x010a
        /*03ce*/ 	.byte	0x3f
	.zero		1


	//   ....[52]....
        /*03d0*/ 	.word	0x00007000
        /*03d4*/ 	.word	0x00000006
        /*03d8*/ 	.word	0x00000000
        /*03dc*/ 	.short	0x010a
        /*03de*/ 	.byte	0x3f
	.zero		1


	//   ....[53]....
        /*03e0*/ 	.word	0x00007090
        /*03e4*/ 	.word	0x00000007
        /*03e8*/ 	.word	0x00000000
        /*03ec*/ 	.short	0x010a
        /*03ee*/ 	.byte	0x3f
	.zero		1


	//   ....[54]....
        /*03f0*/ 	.word	0x00007120
        /*03f4*/ 	.word	0x00000005
        /*03f8*/ 	.word	0x00000000
        /*03fc*/ 	.short	0x010a
        /*03fe*/ 	.byte	0x3f
	.zero		1


	//   ....[55]....
        /*0400*/ 	.word	0x00007180
        /*0404*/ 	.word	0x00000003
        /*0408*/ 	.word	0x00000000
        /*040c*/ 	.short	0x010a
        /*040e*/ 	.byte	0x3f
	.zero		1


	//   ....[56]....
        /*0410*/ 	.word	0x000071e0
        /*0414*/ 	.word	0x00000004
        /*0418*/ 	.word	0x00000000
        /*041c*/ 	.short	0x010a
        /*041e*/ 	.byte	0x3f
	.zero		1


	//   ....[57]....
        /*0420*/ 	.word	0x00007230
        /*0424*/ 	.word	0x00000005
        /*0428*/ 	.word	0x00000080
        /*042c*/ 	.short	0x010a
        /*042e*/ 	.byte	0x3f
	.zero		1


	//   ....[58]....
        /*0430*/ 	.word	0x00007280
        /*0434*/ 	.word	0x00000005
        /*0438*/ 	.word	0x00000080
        /*043c*/ 	.short	0x010a
        /*043e*/ 	.byte	0x3f
	.zero		1


	//   ....[59]....
        /*0440*/ 	.word	0x000072e0
        /*0444*/ 	.word	0x00000003
        /*0448*/ 	.word	0x000000b8
        /*044c*/ 	.short	0x010a
        /*044e*/ 	.byte	0x3f
	.zero		1


	//   ....[60]....
        /*0450*/ 	.word	0x00007340
        /*0454*/ 	.word	0x00000005
        /*0458*/ 	.word	0x00000098
        /*045c*/ 	.short	0x010a
        /*045e*/ 	.byte	0x3f
	.zero		1


	//   ....[61]....
        /*0460*/ 	.word	0x000073a0
        /*0464*/ 	.word	0x00000007
        /*0468*/ 	.word	0x00000098
        /*046c*/ 	.short	0x010a
        /*046e*/ 	.byte	0x3f
	.zero		1


	//   ....[62]....
        /*0470*/ 	.word	0x000073f0
        /*0474*/ 	.word	0x00000003
        /*0478*/ 	.word	0x00000098
        /*047c*/ 	.short	0x010a
        /*047e*/ 	.byte	0x3f
	.zero		1


	//   ....[63]....
        /*0480*/ 	.word	0x00007440
        /*0484*/ 	.word	0x00000005
        /*0488*/ 	.word	0x00000098
        /*048c*/ 	.short	0x010a
        /*048e*/ 	.byte	0x3f
	.zero		1


	//   ....[64]....
        /*0490*/ 	.word	0x00007510
        /*0494*/ 	.word	0x0000000f
        /*0498*/ 	.word	0x00000040
        /*049c*/ 	.short	0x010a
        /*049e*/ 	.byte	0x3f
	.zero		1


	//   ....[65]....
        /*04a0*/ 	.word	0x000075e0
        /*04a4*/ 	.word	0x00000007
        /*04a8*/ 	.word	0x00000000
        /*04ac*/ 	.short	0x010a
        /*04ae*/ 	.byte	0x3f
	.zero		1


	//   ....[66]....
        /*04b0*/ 	.word	0x00007630
        /*04b4*/ 	.word	0x00000006
        /*04b8*/ 	.word	0x00000000
        /*04bc*/ 	.short	0x010a
        /*04be*/ 	.byte	0x3f
	.zero		1


	//   ....[67]....
        /*04c0*/ 	.word	0x00007680
        /*04c4*/ 	.word	0x00000007
        /*04c8*/ 	.word	0x00000000
        /*04cc*/ 	.short	0x010a
        /*04ce*/ 	.byte	0x3f
	.zero		1


	//   ....[68]....
        /*04d0*/ 	.word	0x000076d0
        /*04d4*/ 	.word	0x00000006
        /*04d8*/ 	.word	0x00000000
        /*04dc*/ 	.short	0x010a
        /*04de*/ 	.byte	0x3f
	.zero		1


	//   ....[69]....
        /*04e0*/ 	.word	0x00007720
        /*04e4*/ 	.word	0x00000007
        /*04e8*/ 	.word	0x00000000
        /*04ec*/ 	.short	0x010a
        /*04ee*/ 	.byte	0x3f
	.zero		1


	//   ....[70]....
        /*04f0*/ 	.word	0x00007770
        /*04f4*/ 	.word	0x00000006
        /*04f8*/ 	.word	0x00000000
        /*04fc*/ 	.short	0x010a
        /*04fe*/ 	.byte	0x3f
	.zero		1


	//   ....[71]....
        /*0500*/ 	.word	0x000077c0
        /*0504*/ 	.word	0x00000007
        /*0508*/ 	.word	0x00000000
        /*050c*/ 	.short	0x010a
        /*050e*/ 	.byte	0x3f
	.zero		1


	//----- nvinfo : EIATTR_NUM_MBARRIERS
	.align		4
.L_38:
        /*0510*/ 	.byte	0x03, 0x38
        /*0512*/ 	.short	0x0018


	//----- nvinfo : EIATTR_EXIT_INSTR_OFFSETS
	.align		4
        /*0514*/ 	.byte	0x04, 0x1c
        /*0516*/ 	.short	(.L_40 - .L_39)


	//   ....[0]....
.L_39:
        /*0518*/ 	.word	0x00007170


	//----- nvinfo : EIATTR_MAX_THREADS
	.align		4
.L_40:
        /*051c*/ 	.byte	0x04, 0x05
        /*051e*/ 	.short	(.L_42 - .L_41)
.L_41:
        /*0520*/ 	.word	0x00000180
        /*0524*/ 	.word	0x00000001
        /*0528*/ 	.word	0x00000001


	//----- nvinfo : EIATTR_CRS_STACK_SIZE
	.align		4
.L_42:
        /*052c*/ 	.byte	0x04, 0x1e
        /*052e*/ 	.short	(.L_44 - .L_43)
.L_43:
        /*0530*/ 	.word	0x00000000


	//----- nvinfo : EIATTR_CBANK_PARAM_SIZE
	.align		4
.L_44:
        /*0534*/ 	.byte	0x03, 0x19
        /*0536*/ 	.short	0x0770


	//----- nvinfo : EIATTR_PARAM_CBANK
	.align		4
        /*0538*/ 	.byte	0x04, 0x0a
        /*053a*/ 	.short	(.L_46 - .L_45)
	.align		4
.L_45:
        /*053c*/ 	.word	index@(.nv.constant0._ZN7cutlass13device_kernelINS_4gemm6kernel13GemmUniversalIN4cute5tupleIJiiiiEEENS1_10collective13CollectiveMmaINS1_34MainloopSm90TmaGmmaWarpSpecializedILi8ENS5_IJNS4_1CILi1EEESB_SB_EEENS1_35KernelTmaWarpSpecializedCooperativeEEENS5_IJNSA_ILi128EEENSA_ILi64EEESG_EEENS_10bfloat16_tENS5_IJlSB_lEEESI_SJ_NS4_8TiledMMAINS4_8MMA_AtomIJNS4_4SM904GMMA27MMA_64x64x16_F32BF16BF16_SSILNSN_5MajorE0ELSP_0ELNSN_7ScaleInE1ELSQ_1EEEEEENS4_6LayoutINS5_IJNSA_ILi2EEESB_SB_EEENS5_IJSB_NSA_ILi0EEESW_EEEEENS5_IJNS4_10UnderscoreESZ_SZ_EEEEENS4_13SM90_TMA_LOADENS4_14ComposedLayoutINS4_7SwizzleILi3ELi4ELi3EEENS4_18smem_ptr_flag_bitsILi16EEENST_INS5_IJNSA_ILi8EEESG_EEENS5_IJSG_SB_EEEEEEEvNS4_8identityES12_S1C_vS1D_EENS_8epilogue10collective18CollectiveEpilogueINS1F_22Sm90TmaWarpSpecializedILi3ELi2ELi16ELb1ELb0EEEJSH_NS5_IJSF_NSA_ILi32EEEEEESI_SJ_SI_SJ_NS1F_6fusion15FusionCallbacksIS1J_NS1M_17LinCombPerRowBiasISI_fSI_SI_fLi8ELNS_15FloatRoundStyleE2EEESH_S1L_JEEES12_NS13_INS14_ILi2ELi4ELi3EEES17_NST_INS5_IJS18_S1K_EEENS5_IJS1K_SB_EEEEEEENS4_17SM75_U32x4_LDSM_NENS4_14SM90_TMA_STOREES1W_NS4_17SM90_U32x4_STSM_NENS4_9Copy_AtomIJS1Z_NS_6half_tEEEEvEEEvvEEEEvNT_6ParamsE)
        /*0540*/ 	.short	0x0210
        /*0542*/ 	.short	0x0770


	//----- nvinfo : EIATTR_SW_WAR
	.align		4
.L_46:
        /*0544*/ 	.byte	0x04, 0x36
        /*0546*/ 	.short	(.L_48 - .L_47)
.L_47:
        /*0548*/ 	.word	0x00000008
.L_48:


//--------------------- .nv.callgraph             --------------------------
	.section	.nv.callgraph,"",@"SHT_CUDA_CALLGRAPH"
	.align	4
	.sectionentsize	8
	.align		4
        /*0000*/ 	.word	0x00000000
	.align		4
        /*0004*/ 	.word	0xffffffff
	.align		4
        /*0008*/ 	.word	index@(_ZN7cutlass13device_kernelINS_4gemm6kernel13GemmUniversalIN4cute5tupleIJiiiiEEENS1_10collective13CollectiveMmaINS1_34MainloopSm90TmaGmmaWarpSpecializedILi8ENS5_IJNS4_1CILi1EEESB_SB_EEENS1_35KernelTmaWarpSpecializedCooperativeEEENS5_IJNSA_ILi128EEENSA_ILi64EEESG_EEENS_10bfloat16_tENS5_IJlSB_lEEESI_SJ_NS4_8TiledMMAINS4_8MMA_AtomIJNS4_4SM904GMMA27MMA_64x64x16_F32BF16BF16_SSILNSN_5MajorE0ELSP_0ELNSN_7ScaleInE1ELSQ_1EEEEEENS4_6LayoutINS5_IJNSA_ILi2EEESB_SB_EEENS5_IJSB_NSA_ILi0EEESW_EEEEENS5_IJNS4_10UnderscoreESZ_SZ_EEEEENS4_13SM90_TMA_LOADENS4_14ComposedLayoutINS4_7SwizzleILi3ELi4ELi3EEENS4_18smem_ptr_flag_bitsILi16EEENST_INS5_IJNSA_ILi8EEESG_EEENS5_IJSG_SB_EEEEEEEvNS4_8identityES12_S1C_vS1D_EENS_8epilogue10collective18CollectiveEpilogueINS1F_22Sm90TmaWarpSpecializedILi3ELi2ELi16ELb1ELb0EEEJSH_NS5_IJSF_NSA_ILi32EEEEEESI_SJ_SI_SJ_NS1F_6fusion15FusionCallbacksIS1J_NS1M_17LinCombPerRowBiasISI_fSI_SI_fLi8ELNS_15FloatRoundStyleE2EEESH_S1L_JEEES12_NS13_INS14_ILi2ELi4ELi3EEES17_NST_INS5_IJS18_S1K_EEENS5_IJS1K_SB_EEEEEEENS4_17SM75_U32x4_LDSM_NENS4_14SM90_TMA_STOREES1W_NS4_17SM90_U32x4_STSM_NENS4_9Copy_AtomIJS1Z_NS_6half_tEEEEvEEEvvEEEEvNT_6ParamsE)
	.align		4
        /*000c*/ 	.word	index@(__assertfail)
	.align		4
        /*0010*/ 	.word	0x00000000
	.align		4
        /*0014*/ 	.word	0xfffffffe
	.align		4
        /*0018*/ 	.word	0x00000000
	.align		4
        /*001c*/ 	.word	0xfffffffd
	.align		4
        /*0020*/ 	.word	0x00000000
	.align		4
        /*0024*/ 	.word	0xfffffffc


//--------------------- .nv.constant4             --------------------------
	.section	.nv.constant4,"a",@progbits
	.align	8
	.align		8
.nv.constant4:
        /*0000*/ 	.dword	__assertfail
	.align		8
        /*0008*/ 	.dword	__unnamed_1
	.align		8
        /*0010*/ 	.dword	__unnamed_2
	.align		8
        /*0018*/ 	.dword	_ZN39_INTERNAL_482746c4_4_k_cu_d2e8e189_27954cuda3std3__45__cpo5beginE
	.align		8
        /*0020*/ 	.dword	_ZN39_INTERNAL_482746c4_4_k_cu_d2e8e189_27954cuda3std3__45__cpo3endE
	.align		8
        /*0028*/ 	.dword	_ZN39_INTERNAL_482746c4_4_k_cu_d2e8e189_27954cuda3std3__45__cpo6cbeginE
	.align		8
        /*0030*/ 	.dword	_ZN39_INTERNAL_482746c4_4_k_cu_d2e8e189_27954cuda3std3__45__cpo4cendE
	.align		8
        /*0038*/ 	.dword	_ZN39_INTERNAL_482746c4_4_k_cu_d2e8e189_27954cuda3std3__441_GLOBAL__N__482746c4_4_k_cu_d2e8e189_27956ignoreE
	.align		8
        /*0040*/ 	.dword	_ZN39_INTERNAL_482746c4_4_k_cu_d2e8e189_27954cuda3std3__419piecewise_constructE
	.align		8
        /*0048*/ 	.dword	_ZN39_INTERNAL_482746c4_4_k_cu_d2e8e189_27954cuda3std3__48in_placeE
	.align		8
        /*0050*/ 	.dword	_ZN39_INTERNAL_482746c4_4_k_cu_d2e8e189_27954cuda3std6ranges3__45__cpo4swapE
	.align		8
        /*0058*/ 	.dword	_ZN39_INTERNAL_482746c4_4_k_cu_d2e8e189_27954cuda3std6ranges3__45__cpo9iter_moveE
	.align		8
        /*0060*/ 	.dword	_ZN39_INTERNAL_482746c4_4_k_cu_d2e8e189_27954cute7productE
	.align		8
        /*0068*/ 	.dword	_ZN39_INTERNAL_482746c4_4_k_cu_d2e8e189_27954cute1_E
	.align		8
        /*0070*/ 	.dword	$str$22
	.align		8
        /*0078*/ 	.dword	$str$23
	.align		8
        /*0080*/ 	.dword	$str$26
	.align		8
        /*0088*/ 	.dword	$str$27


//--------------------- .text._ZN7cutlass13device_kernelINS_4gemm6kernel13GemmUniversalIN4cute5tupleIJiiiiEEENS1_10collective13CollectiveMmaINS1_34MainloopSm90TmaGmmaWarpSpecializedILi8ENS5_IJNS4_1CILi1EEESB_SB_EEENS1_35KernelTmaWarpSpecializedCooperativeEEENS5_IJNSA_ILi128EEENSA_ILi64EEESG_EEENS_10bfloat16_tENS5_IJlSB_lEEESI_SJ_NS4_8TiledMMAINS4_8MMA_AtomIJNS4_4SM904GMMA27MMA_64x64x16_F32BF16BF16_SSILNSN_5MajorE0ELSP_0ELNSN_7ScaleInE1ELSQ_1EEEEEENS4_6LayoutINS5_IJNSA_ILi2EEESB_SB_EEENS5_IJSB_NSA_ILi0EEESW_EEEEENS5_IJNS4_10UnderscoreESZ_SZ_EEEEENS4_13SM90_TMA_LOADENS4_14ComposedLayoutINS4_7SwizzleILi3ELi4ELi3EEENS4_18smem_ptr_flag_bitsILi16EEENST_INS5_IJNSA_ILi8EEESG_EEENS5_IJSG_SB_EEEEEEEvNS4_8identityES12_S1C_vS1D_EENS_8epilogue10collective18CollectiveEpilogueINS1F_22Sm90TmaWarpSpecializedILi3ELi2ELi16ELb1ELb0EEEJSH_NS5_IJSF_NSA_ILi32EEEEEESI_SJ_SI_SJ_NS1F_6fusion15FusionCallbacksIS1J_NS1M_17LinCombPerRowBiasISI_fSI_SI_fLi8ELNS_15FloatRoundStyleE2EEESH_S1L_JEEES12_NS13_INS14_ILi2ELi4ELi3EEES17_NST_INS5_IJS18_S1K_EEENS5_IJS1K_SB_EEEEEEENS4_17SM75_U32x4_LDSM_NENS4_14SM90_TMA_STOREES1W_NS4_17SM90_U32x4_STSM_NENS4_9Copy_AtomIJS1Z_NS_6half_tEEEEvEEEvvEEEEvNT_6ParamsE --------------------------
	.section	.text._ZN7cutlass13device_kernelINS_4gemm6kernel13GemmUniversalIN4cute5tupleIJiiiiEEENS1_10collective13CollectiveMmaINS1_34MainloopSm90TmaGmmaWarpSpecializedILi8ENS5_IJNS4_1CILi1EEESB_SB_EEENS1_35KernelTmaWarpSpecializedCooperativeEEENS5_IJNSA_ILi128EEENSA_ILi64EEESG_EEENS_10bfloat16_tENS5_IJlSB_lEEESI_SJ_NS4_8TiledMMAINS4_8MMA_AtomIJNS4_4SM904GMMA27MMA_64x64x16_F32BF16BF16_SSILNSN_5MajorE0ELSP_0ELNSN_7ScaleInE1ELSQ_1EEEEEENS4_6LayoutINS5_IJNSA_ILi2EEESB_SB_EEENS5_IJSB_NSA_ILi0EEESW_EEEEENS5_IJNS4_10UnderscoreESZ_SZ_EEEEENS4_13SM90_TMA_LOADENS4_14ComposedLayoutINS4_7SwizzleILi3ELi4ELi3EEENS4_18smem_ptr_flag_bitsILi16EEENST_INS5_IJNSA_ILi8EEESG_EEENS5_IJSG_SB_EEEEEEEvNS4_8identityES12_S1C_vS1D_EENS_8epilogue10collective18CollectiveEpilogueINS1F_22Sm90TmaWarpSpecializedILi3ELi2ELi16ELb1ELb0EEEJSH_NS5_IJSF_NSA_ILi32EEEEEESI_SJ_SI_SJ_NS1F_6fusion15FusionCallbacksIS1J_NS1M_17LinCombPerRowBiasISI_fSI_SI_fLi8ELNS_15FloatRoundStyleE2EEESH_S1L_JEEES12_NS13_INS14_ILi2ELi4ELi3EEES17_NST_INS5_IJS18_S1K_EEENS5_IJS1K_SB_EEEEEEENS4_17SM75_U32x4_LDSM_NENS4_14SM90_TMA_STOREES1W_NS4_17SM90_U32x4_STSM_NENS4_9Copy_AtomIJS1Z_NS_6half_tEEEEvEEEvvEEEEvNT_6ParamsE,"ax",@progbits
	.align	128
.text._ZN7cutlass13device_kernelINS_4gemm6kernel13GemmUniversalIN4cute5tupleIJiiiiEEENS1_10collective13CollectiveMmaINS1_34MainloopSm90TmaGmmaWarpSpecializedILi8ENS5_IJNS4_1CILi1EEESB_SB_EEENS1_35KernelTmaWarpSpecializedCooperativeEEENS5_IJNSA_ILi128EEENSA_ILi64EEESG_EEENS_10bfloat16_tENS5_IJlSB_lEEESI_SJ_NS4_8TiledMMAINS4_8MMA_AtomIJNS4_4SM904GMMA27MMA_64x64x16_F32BF16BF16_SSILNSN_5MajorE0ELSP_0ELNSN_7ScaleInE1ELSQ_1EEEEEENS4_6LayoutINS5_IJNSA_ILi2EEESB_SB_EEENS5_IJSB_NSA_ILi0EEESW_EEEEENS5_IJNS4_10UnderscoreESZ_SZ_EEEEENS4_13SM90_TMA_LOADENS4_14ComposedLayoutINS4_7SwizzleILi3ELi4ELi3EEENS4_18smem_ptr_flag_bitsILi16EEENST_INS5_IJNSA_ILi8EEESG_EEENS5_IJSG_SB_EEEEEEEvNS4_8identityES12_S1C_vS1D_EENS_8epilogue10collective18CollectiveEpilogueINS1F_22Sm90TmaWarpSpecializedILi3ELi2ELi16ELb1ELb0EEEJSH_NS5_IJSF_NSA_ILi32EEEEEESI_SJ_SI_SJ_NS1F_6fusion15FusionCallbacksIS1J_NS1M_17LinCombPerRowBiasISI_fSI_SI_fLi8ELNS_15FloatRoundStyleE2EEESH_S1L_JEEES12_NS13_INS14_ILi2ELi4ELi3EEES17_NST_INS5_IJS18_S1K_EEENS5_IJS1K_SB_EEEEEEENS4_17SM75_U32x4_LDSM_NENS4_14SM90_TMA_STOREES1W_NS4_17SM90_U32x4_STSM_NENS4_9Copy_AtomIJS1Z_NS_6half_tEEEEvEEEvvEEEEvNT_6ParamsE:
        .type           _ZN7cutlass13device_kernelINS_4gemm6kernel13GemmUniversalIN4cute5tupleIJiiiiEEENS1_10collective13CollectiveMmaINS1_34MainloopSm90TmaGmmaWarpSpecializedILi8ENS5_IJNS4_1CILi1EEESB_SB_EEENS1_35KernelTmaWarpSpecializedCooperativeEEENS5_IJNSA_ILi128EEENSA_ILi64EEESG_EEENS_10bfloat16_tENS5_IJlSB_lEEESI_SJ_NS4_8TiledMMAINS4_8MMA_AtomIJNS4_4SM904GMMA27MMA_64x64x16_F32BF16BF16_SSILNSN_5MajorE0ELSP_0ELNSN_7ScaleInE1ELSQ_1EEEEEENS4_6LayoutINS5_IJNSA_ILi2EEESB_SB_EEENS5_IJSB_NSA_ILi0EEESW_EEEEENS5_IJNS4_10UnderscoreESZ_SZ_EEEEENS4_13SM90_TMA_LOADENS4_14ComposedLayoutINS4_7SwizzleILi3ELi4ELi3EEENS4_18smem_ptr_flag_bitsILi16EEENST_INS5_IJNSA_ILi8EEESG_EEENS5_IJSG_SB_EEEEEEEvNS4_8identityES12_S1C_vS1D_EENS_8epilogue10collective18CollectiveEpilogueINS1F_22Sm90TmaWarpSpecializedILi3ELi2ELi16ELb1ELb0EEEJSH_NS5_IJSF_NSA_ILi32EEEEEESI_SJ_SI_SJ_NS1F_6fusion15FusionCallbacksIS1J_NS1M_17LinCombPerRowBiasISI_fSI_SI_fLi8ELNS_15FloatRoundStyleE2EEESH_S1L_JEEES12_NS13_INS14_ILi2ELi4ELi3EEES17_NST_INS5_IJS18_S1K_EEENS5_IJS1K_SB_EEEEEEENS4_17SM75_U32x4_LDSM_NENS4_14SM90_TMA_STOREES1W_NS4_17SM90_U32x4_STSM_NENS4_9Copy_AtomIJS1Z_NS_6half_tEEEEvEEEvvEEEEvNT_6ParamsE,@function
        .size           _ZN7cutlass13device_kernelINS_4gemm6kernel13GemmUniversalIN4cute5tupleIJiiiiEEENS1_10collective13CollectiveMmaINS1_34MainloopSm90TmaGmmaWarpSpecializedILi8ENS5_IJNS4_1CILi1EEESB_SB_EEENS1_35KernelTmaWarpSpecializedCooperativeEEENS5_IJNSA_ILi128EEENSA_ILi64EEESG_EEENS_10bfloat16_tENS5_IJlSB_lEEESI_SJ_NS4_8TiledMMAINS4_8MMA_AtomIJNS4_4SM904GMMA27MMA_64x64x16_F32BF16BF16_SSILNSN_5MajorE0ELSP_0ELNSN_7ScaleInE1ELSQ_1EEEEEENS4_6LayoutINS5_IJNSA_ILi2EEESB_SB_EEENS5_IJSB_NSA_ILi0EEESW_EEEEENS5_IJNS4_10UnderscoreESZ_SZ_EEEEENS4_13SM90_TMA_LOADENS4_14ComposedLayoutINS4_7SwizzleILi3ELi4ELi3EEENS4_18smem_ptr_flag_bitsILi16EEENST_INS5_IJNSA_ILi8EEESG_EEENS5_IJSG_SB_EEEEEEEvNS4_8identityES12_S1C_vS1D_EENS_8epilogue10collective18CollectiveEpilogueINS1F_22Sm90TmaWarpSpecializedILi3ELi2ELi16ELb1ELb0EEEJSH_NS5_IJSF_NSA_ILi32EEEEEESI_SJ_SI_SJ_NS1F_6fusion15FusionCallbacksIS1J_NS1M_17LinCombPerRowBiasISI_fSI_SI_fLi8ELNS_15FloatRoundStyleE2EEESH_S1L_JEEES12_NS13_INS14_ILi2ELi4ELi3EEES17_NST_INS5_IJS18_S1K_EEENS5_IJS1K_SB_EEEEEEENS4_17SM75_U32x4_LDSM_NENS4_14SM90_TMA_STOREES1W_NS4_17SM90_U32x4_STSM_NENS4_9Copy_AtomIJS1Z_NS_6half_tEEEEvEEEvvEEEEvNT_6ParamsE,(.L_x_159 - _ZN7cutlass13device_kernelINS_4gemm6kernel13GemmUniversalIN4cute5tupleIJiiiiEEENS1_10collective13CollectiveMmaINS1_34MainloopSm90TmaGmmaWarpSpecializedILi8ENS5_IJNS4_1CILi1EEESB_SB_EEENS1_35KernelTmaWarpSpecializedCooperativeEEENS5_IJNSA_ILi128EEENSA_ILi64EEESG_EEENS_10bfloat16_tENS5_IJlSB_lEEESI_SJ_NS4_8TiledMMAINS4_8MMA_AtomIJNS4_4SM904GMMA27MMA_64x64x16_F32BF16BF16_SSILNSN_5MajorE0ELSP_0ELNSN_7ScaleInE1ELSQ_1EEEEEENS4_6LayoutINS5_IJNSA_ILi2EEESB_SB_EEENS5_IJSB_NSA_ILi0EEESW_EEEEENS5_IJNS4_10UnderscoreESZ_SZ_EEEEENS4_13SM90_TMA_LOADENS4_14ComposedLayoutINS4_7SwizzleILi3ELi4ELi3EEENS4_18smem_ptr_flag_bitsILi16EEENST_INS5_IJNSA_ILi8EEESG_EEENS5_IJSG_SB_EEEEEEEvNS4_8identityES12_S1C_vS1D_EENS_8epilogue10collective18CollectiveEpilogueINS1F_22Sm90TmaWarpSpecializedILi3ELi2ELi16ELb1ELb0EEEJSH_NS5_IJSF_NSA_ILi32EEEEEESI_SJ_SI_SJ_NS1F_6fusion15FusionCallbacksIS1J_NS1M_17LinCombPerRowBiasISI_fSI_SI_fLi8ELNS_15FloatRoundStyleE2EEESH_S1L_JEEES12_NS13_INS14_ILi2ELi4ELi3EEES17_NST_INS5_IJS18_S1K_EEENS5_IJS1K_SB_EEEEEEENS4_17SM75_U32x4_LDSM_NENS4_14SM90_TMA_STOREES1W_NS4_17SM90_U32x4_STSM_NENS4_9Copy_AtomIJS1Z_NS_6half_tEEEEvEEEvvEEEEvNT_6ParamsE)
        .other          _ZN7cutlass13device_kernelINS_4gemm6kernel13GemmUniversalIN4cute5tupleIJiiiiEEENS1_10collective13CollectiveMmaINS1_34MainloopSm90TmaGmmaWarpSpecializedILi8ENS5_IJNS4_1CILi1EEESB_SB_EEENS1_35KernelTmaWarpSpecializedCooperativeEEENS5_IJNSA_ILi128EEENSA_ILi64EEESG_EEENS_10bfloat16_tENS5_IJlSB_lEEESI_SJ_NS4_8TiledMMAINS4_8MMA_AtomIJNS4_4SM904GMMA27MMA_64x64x16_F32BF16BF16_SSILNSN_5MajorE0ELSP_0ELNSN_7ScaleInE1ELSQ_1EEEEEENS4_6LayoutINS5_IJNSA_ILi2EEESB_SB_EEENS5_IJSB_NSA_ILi0EEESW_EEEEENS5_IJNS4_10UnderscoreESZ_SZ_EEEEENS4_13SM90_TMA_LOADENS4_14ComposedLayoutINS4_7SwizzleILi3ELi4ELi3EEENS4_18smem_ptr_flag_bitsILi16EEENST_INS5_IJNSA_ILi8EEESG_EEENS5_IJSG_SB_EEEEEEEvNS4_8identityES12_S1C_vS1D_EENS_8epilogue10collective18CollectiveEpilogueINS1F_22Sm90TmaWarpSpecializedILi3ELi2ELi16ELb1ELb0EEEJSH_NS5_IJSF_NSA_ILi32EEEEEESI_SJ_SI_SJ_NS1F_6fusion15FusionCallbacksIS1J_NS1M_17LinCombPerRowBiasISI_fSI_SI_fLi8ELNS_15FloatRoundStyleE2EEESH_S1L_JEEES12_NS13_INS14_ILi2ELi4ELi3EEES17_NST_INS5_IJS18_S1K_EEENS5_IJS1K_SB_EEEEEEENS4_17SM75_U32x4_LDSM_NENS4_14SM90_TMA_STOREES1W_NS4_17SM90_U32x4_STSM_NENS4_9Copy_AtomIJS1Z_NS_6half_tEEEEvEEEvvEEEEvNT_6ParamsE,@"STO_CUDA_ENTRY STV_DEFAULT"
_ZN7cutlass13device_kernelINS_4gemm6kernel13GemmUniversalIN4cute5tupleIJiiiiEEENS1_10collective13CollectiveMmaINS1_34MainloopSm90TmaGmmaWarpSpecializedILi8ENS5_IJNS4_1CILi1EEESB_SB_EEENS1_35KernelTmaWarpSpecializedCooperativeEEENS5_IJNSA_ILi128EEENSA_ILi64EEESG_EEENS_10bfloat16_tENS5_IJlSB_lEEESI_SJ_NS4_8TiledMMAINS4_8MMA_AtomIJNS4_4SM904GMMA27MMA_64x64x16_F32BF16BF16_SSILNSN_5MajorE0ELSP_0ELNSN_7ScaleInE1ELSQ_1EEEEEENS4_6LayoutINS5_IJNSA_ILi2EEESB_SB_EEENS5_IJSB_NSA_ILi0EEESW_EEEEENS5_IJNS4_10UnderscoreESZ_SZ_EEEEENS4_13SM90_TMA_LOADENS4_14ComposedLayoutINS4_7SwizzleILi3ELi4ELi3EEENS4_18smem_ptr_flag_bitsILi16EEENST_INS5_IJNSA_ILi8EEESG_EEENS5_IJSG_SB_EEEEEEEvNS4_8identityES12_S1C_vS1D_EENS_8epilogue10collective18CollectiveEpilogueINS1F_22Sm90TmaWarpSpecializedILi3ELi2ELi16ELb1ELb0EEEJSH_NS5_IJSF_NSA_ILi32EEEEEESI_SJ_SI_SJ_NS1F_6fusion15FusionCallbacksIS1J_NS1M_17LinCombPerRowBiasISI_fSI_SI_fLi8ELNS_15FloatRoundStyleE2EEESH_S1L_JEEES12_NS13_INS14_ILi2ELi4ELi3EEES17_NST_INS5_IJS18_S1K_EEENS5_IJS1K_SB_EEEEEEENS4_17SM75_U32x4_LDSM_NENS4_14SM90_TMA_STOREES1W_NS4_17SM90_U32x4_STSM_NENS4_9Copy_AtomIJS1Z_NS_6half_tEEEEvEEEvvEEEEvNT_6ParamsE:
[----:B------:R-:W1:Y:S01]  /*0000*/  LDC R1, c[0x0][0x28] ;  /* 0x00000a00ff017b82 */ /* 0x000e620000000800 */
[----:B------:R-:W2:Y:S07]  /*0010*/  S2R R18, SR_TID.X ;  /* 0x0000000000127919 */ /* 0x000eae0000002100 */
[----:B------:R-:W3:Y:S01]  /*0020*/  LDC.64 R4, c[0x0][0x588] ;  /* 0x00016200ff047b82 */ /* 0x000ee20000000a00 */
[----:B------:R-:W-:Y:S01]  /*0030*/  ELECT P0, URZ, PT ;  /* 0x00000000003f782f */ /* 0x000fe20003800000 */
[----:B------:R-:W-:Y:S01]  /*0040*/  BSSY B0, `(.L_x_0) ;  /* 0x0000016000007945 */ /* 0x000fe20003800000 */
[----:B--2---:R-:W-:-:S02]  /*0050*/  SHF.R.U32.HI R11, RZ, 0x5, R18 ;  /* 0x00000005ff0b7819 */ /* 0x004fc40000011612 */
[----:B------:R-:W-:-:S03]  /*0060*/  SHF.R.U32.HI R2, RZ, 0x7, R18 ;  /* 0x00000007ff027819 */ /* 0x000fc60000011612 */
[----:B------:R-:W2:Y:S04]  /*0070*/  SHFL.IDX PT, R0, R11, RZ, 0x1f ;  /* 0x00001fff0b007589 */ /* 0x000ea800000e0000 */
[----:B------:R4:W1:Y:S01]  /*0080*/  SHFL.IDX PT, R9, R2, RZ, 0x1f ;  /* 0x00001fff02097589 */ /* 0x00086200000e0000 */
[----:B--2---:R-:W-:Y:S02]  /*0090*/  ISETP.NE.OR P0, PT, R0, RZ, !P0 ;  /* 0x000000ff0000720c */ /* 0x004fe40004705670 */
[----:B------:R-:W-:-:S11]  /*00a0*/  SHF.R.S32.HI R3, RZ, 0x1f, R0 ;  /* 0x0000001fff037819 */ /* 0x000fd60000011400 */
[----:B-1-34-:R-:W-:Y:S05]  /*00b0*/  @P0 BRA `(.L_x_1) ;  /* 0x0000000000380947 */ /* 0x01afea0003800000 */
[----:B------:R-:W-:Y:S02]  /*00c0*/  ULDC.64 UR4, c[0x0][0x198] ;  /* 0x0000660000047ab9 */ /* 0x000fe40000000a00 */
[----:B------:R-:W-:Y:S02]  /*00d0*/  UIADD3 UR6, UP0, UR4, 0xf0, URZ ;  /* 0x000000f004067890 */ /* 0x000fe4000ff1e03f */
[----:B------:R-:W-:Y:S02]  /*00e0*/  UIADD3 UR8, UP1, UR4, 0x1f0, URZ ;  /* 0x000001f004087890 */ /* 0x000fe4000ff3e03f */
[----:B------:R-:W-:Y:S02]  /*00f0*/  UIADD3 UR10, UP2, UR4, 0x3f0, URZ ;  /* 0x000003f0040a7890 */ /* 0x000fe4000ff5e03f */
[----:B------:R-:W-:Y:S02]  /*0100*/  UIADD3 UR4, UP3, UR4, 0x4f0, URZ ;  /* 0x000004f004047890 */ /* 0x000fe4000ff7e03f */
[----:B------:R-:W-:-:S02]  /*0110*/  UIADD3.X UR7, URZ, UR5, URZ, UP0, !UPT ;  /* 0x000000053f077290 */ /* 0x000fc400087fe43f */
[----:B------:R-:W-:Y:S02]  /*0120*/  UIADD3.X UR9, URZ, UR5, URZ, UP1, !UPT ;  /* 0x000000053f097290 */ /* 0x000fe40008ffe43f */
[----:B------:R-:W-:Y:S02]  /*0130*/  UIADD3.X UR11, URZ, UR5, URZ, UP2, !UPT ;  /* 0x000000053f0b7290 */ /* 0x000fe400097fe43f */
[----:B------:R-:W-:-:S03]  /*0140*/  UIADD3.X UR5, URZ, UR5, URZ, UP3, !UPT ;  /* 0x000000053f057290 */ /* 0x000fc60009ffe43f */
[----:B------:R1:W-:Y:S02]  /*0150*/  UTMACCTL.PF [UR6] ;  /* 0x00000000060079b9 */ /* 0x0003e40008040000 */
[----:B------:R1:W-:Y:S02]  /*0160*/  UTMACCTL.PF [UR8] ;  /* 0x00000000080079b9 */ /* 0x0003e40008040000 */
[----:B------:R1:W-:Y:S02]  /*0170*/  UTMACCTL.PF [UR10] ;  /* 0x000000000a0079b9 */ /* 0x0003e40008040000 */
[----:B------:R1:W-:Y:S02]  /*0180*/  UTMACCTL.PF [UR4] ;  /* 0x00000000040079b9 */ /* 0x0003e40008040000 */
[----:B-1----:R-:W-:Y:S01]  /*0190*/  NOP ;  /* 0x0000000000007918 */ /* 0x002fe20000000000 */
.L_x_1:
[----:B------:R-:W-:Y:S05]  /*01a0*/  BSYNC B0 ;  /* 0x0000000000007941 */ /* 0x000fea0003800000 */
.L_x_0:
[----:B------:R-:W-:Y:S01]  /*01b0*/  ULDC.64 UR4, c[0x0][0x590] ;  /* 0x0001640000047ab9 */ /* 0x000fe20000000a00 */
[----:B------:R-:W-:Y:S01]  /*01c0*/  LEA.HI R3, R3, R0, RZ, 0x2 ;  /* 0x0000000003037211 */ /* 0x000fe200078f10ff */
[----:B------:R-:W-:Y:S01]  /*01d0*/  ULDC.64 UR54, c[0x0][0x208] ;  /* 0x0000820000367ab9 */ /* 0x000fe20000000a00 */
[----:B------:R-:W-:Y:S01]  /*01e0*/  ISETP.NE.U32.AND P1, PT, RZ, UR4, PT ;  /* 0x00000004ff007c0c */ /* 0x000fe2000bf25070 */
[----:B------:R-:W-:Y:S01]  /*01f0*/  IMAD.MOV.U32 R6, RZ, RZ, R4 ;  /* 0x000000ffff067224 */ /* 0x000fe200078e0004 */
[----:B------:R-:W-:Y:S01]  /*0200*/  LOP3.LUT R3, R3, 0xfffffffc, RZ, 0xc0, !PT ;  /* 0xfffffffc03037812 */ /* 0x000fe200078ec0ff */
[----:B------:R-:W-:Y:S01]  /*0210*/  IMAD.MOV.U32 R7, RZ, RZ, R5 ;  /* 0x000000ffff077224 */ /* 0x000fe200078e0005 */
[----:B------:R-:W-:Y:S02]  /*0220*/  ISETP.NE.AND.EX P2, PT, RZ, UR5, PT, P1 ;  /* 0x00000005ff007c0c */ /* 0x000fe4000bf45310 */
[----:B------:R-:W-:Y:S01]  /*0230*/  PRMT R2, RZ, 0x7610, R2 ;  /* 0x00007610ff027816 */ /* 0x000fe20000000002 */
[----:B------:R-:W-:-:S10]  /*0240*/  IMAD.IADD R0, R0, 0x1, -R3 ;  /* 0x0000000100007824 */ /* 0x000fd400078e0a03 */
[----:B------:R-:W-:Y:S05]  /*0250*/  @P2 BRA `(.L_x_2) ;  /* 0x0000000000302947 */ /* 0x000fea0003800000 */
[----:B------:R-:W-:Y:S02]  /*0260*/  ULDC.64 UR6, c[0x0][0x588] ;  /* 0x0001620000067ab9 */ /* 0x000fe40000000a00 */
[----:B------:R-:W-:-:S04]  /*0270*/  ISETP.NE.U32.AND P0, PT, RZ, UR6, PT ;  /* 0x00000006ff007c0c */ /* 0x000fc8000bf05070 */
[----:B------:R-:W-:-:S13]  /*0280*/  ISETP.NE.AND.EX P0, PT, RZ, UR7, PT, P0 ;  /* 0x00000007ff007c0c */ /* 0x000fda000bf05300 */
[----:B------:R-:W-:Y:S05]  /*0290*/  @!P0 BRA `(.L_x_3) ;  /* 0x0000000000108947 */ /* 0x000fea0003800000 */
[----:B------:R-:W2:Y:S02]  /*02a0*/  LDG.E R2, desc[UR54][R6.64] ;  /* 0x0000003606027981 */ /* 0x000ea4000c1e1900 */
[----:B--2---:R-:W-:Y:S01]  /*02b0*/  FSETP.NEU.AND P3, PT, R2, RZ, PT ;  /* 0x000000ff0200720b */ /* 0x004fe20003f6d000 */
[----:B------:R-:W-:Y:S01]  /*02c0*/  IMAD.MOV.U32 R2, RZ, RZ, 0x1 ;  /* 0x00000001ff027424 */ /* 0x000fe200078e00ff */
[----:B------:R-:W-:Y:S11]  /*02d0*/  BRA `(.L_x_2) ;  /* 0x0000000000107947 */ /* 0x000ff60003800000 */
.L_x_3:
[----:B------:R-:W-:Y:S01]  /*02e0*/  ULDC UR6, c[0x0][0x580] ;  /* 0x0001600000067ab9 */ /* 0x000fe20000000800 */
[----:B------:R-:W-:Y:S01]  /*02f0*/  IMAD.MOV.U32 R2, RZ, RZ, 0x1 ;  /* 0x00000001ff027424 */ /* 0x000fe200078e00ff */
[----:B------:R-:W-:Y:S02]  /*0300*/  FSETP.NEU.AND P3, PT, RZ, UR6, PT ;  /* 0x00000006ff007c0b */ /* 0x000fe4000bf6d000 */
[----:B------:R-:W-:-:S11]  /*0310*/  CS2R R6, SRZ ;  /* 0x0000000000067805 */ /* 0x000fd6000001ff00 */
.L_x_2:
[----:B------:R-:W-:Y:S01]  /*0320*/  ISETP.NE.U32.AND P0, PT, R6, RZ, PT ;  /* 0x000000ff0600720c */ /* 0x000fe20003f05070 */
[----:B------:R-:W-:Y:S01]  /*0330*/  IMAD.MOV.U32 R3, RZ, RZ, 0x1 ;  /* 0x00000001ff037424 */ /* 0x000fe200078e00ff */
[----:B------:R-:W-:Y:S02]  /*0340*/  ISETP.NE.AND.EX P1, PT, RZ, UR5, PT, P1 ;  /* 0x00000005ff007c0c */ /* 0x000fe4000bf25310 */
[----:B------:R-:W-:-:S13]  /*0350*/  ISETP.NE.AND.EX P0, PT, R7, RZ, PT, P0 ;  /* 0x000000ff0700720c */ /* 0x000fda0003f05300 */
[----:B------:R-:W-:Y:S05]  /*0360*/  @P0 BRA P1, `(.L_x_4) ;  /* 0x0000000000300947 */ /* 0x000fea0000800000 */
[----:B------:R-:W-:Y:S02]  /*0370*/  ISETP.NE.U32.AND P1, PT, RZ, UR4, PT ;  /* 0x00000004ff007c0c */ /* 0x000fe4000bf25070 */
[----:B------:R-:W-:Y:S02]  /*0380*/  ISETP.NE.U32.AND P0, PT, R6, RZ, PT ;  /* 0x000000ff0600720c */ /* 0x000fe40003f05070 */
[----:B------:R-:W-:Y:S02]  /*0390*/  ISETP.NE.AND.EX P1, PT, RZ, UR5, PT, P1 ;  /* 0x00000005ff007c0c */ /* 0x000fe4000bf25310 */
[----:B------:R-:W-:Y:S02]  /*03a0*/  PRMT R2, R2, 0x9910, RZ ;  /* 0x0000991002027816 */ /* 0x000fe400000000ff */
[----:B------:R-:W-:Y:S02]  /*03b0*/  ISETP.NE.AND.EX P0, PT, R7, RZ, PT, P0 ;  /* 0x000000ff0700720c */ /* 0x000fe40003f05300 */
[----:B------:R-:W-:-:S02]  /*03c0*/  ISETP.NE.AND P4, PT, R2, RZ, PT ;  /* 0x000000ff0200720c */ /* 0x000fc40003f85270 */
[----:B------:R-:W-:Y:S02]  /*03d0*/  SEL R3, RZ, 0xffffffff, P3 ;  /* 0xffffffffff037807 */ /* 0x000fe40001800000 */
[----:B------:R-:W-:-:S04]  /*03e0*/  SEL R2, RZ, 0xffffffff, P0 ;  /* 0xffffffffff027807 */ /* 0x000fc80000000000 */
[----:B------:R-:W-:-:S04]  /*03f0*/  @P1 SEL R3, R2, R3, !P4 ;  /* 0x0000000302031207 */ /* 0x000fc80006000000 */
[----:B------:R-:W-:-:S04]  /*0400*/  LOP3.LUT R3, R3, 0x1, RZ, 0xc0, !PT ;  /* 0x0000000103037812 */ /* 0x000fc800078ec0ff */
[----:B------:R-:W-:-:S04]  /*0410*/  ISETP.NE.U32.AND P0, PT, R3, 0x1, PT ;  /* 0x000000010300780c */ /* 0x000fc80003f05070 */
[----:B------:R-:W-:-:S09]  /*0420*/  SEL R3, RZ, 0x1, !P0 ;  /* 0x00000001ff037807 */ /* 0x000fd20004000000 */
.L_x_4:
[----:B------:R-:W1:Y:S02]  /*0430*/  SHFL.IDX PT, R2, R11, RZ, 0x1f ;  /* 0x00001fff0b027589 */ /* 0x000e6400000e0000 */
[----:B-1----:R-:W-:-:S13]  /*0440*/  ISETP.NE.AND P0, PT, R2, RZ, PT ;  /* 0x000000ff0200720c */ /* 0x002fda0003f05270 */
[----:B------:R-:W-:Y:S05]  /*0450*/  @P0 BRA `(.L_x_5) ;  /* 0x0000000000840947 */ /* 0x000fea0003800000 */
[----:B------:R-:W-:Y:S01]  /*0460*/  ELECT P0, URZ, PT ;  /* 0x00000000003f782f */ /* 0x000fe20003800000 */
[----:B------:R-:W-:-:S12]  /*0470*/  BSSY B0, `(.L_x_5) ;  /* 0x000001f000007945 */ /* 0x000fd80003800000 */
[----:B------:R-:W-:Y:S05]  /*0480*/  @!P0 BRA `(.L_x_6) ;  /* 0x0000000000748947 */ /* 0x000fea0003800000 */
[----:B------:R-:W1:Y:S01]  /*0490*/  S2UR UR8, SR_CgaCtaId ;  /* 0x00000000000879c3 */ /* 0x000e620000008800 */
[----:B------:R-:W-:Y:S01]  /*04a0*/  UMOV UR4, 0x400 ;  /* 0x0000040000047882 */ /* 0x000fe20000000000 */
[----:B------:R-:W-:Y:S01]  /*04b0*/  UMOV UR5, 0x1 ;  /* 0x0000000100057882 */ /* 0x000fe20000000000 */
[----:B------:R-:W-:Y:S02]  /*04c0*/  UMOV UR6, 0x100 ;  /* 0x0000010000067882 */ /* 0x000fe40000000000 */
[----:B------:R-:W-:-:S04]  /*04d0*/  UIADD3 UR6, -UR6, 0x100000, URZ ;  /* 0x0010000006067890 */ /* 0x000fc8000fffe13f */
[----:B------:R-:W-:Y:S02]  /*04e0*/  USHF.L.U32 UR7, UR6, 0xb, URZ ;  /* 0x0000000b06077899 */ /* 0x000fe4000800063f */
[----:B------:R-:W-:Y:S02]  /*04f0*/  USHF.L.U32 UR6, UR6, 0x1, URZ ;  /* 0x0000000106067899 */ /* 0x000fe4000800063f */
[----:B-1----:R-:W-:Y:S02]  /*0500*/  ULEA UR8, UR8, UR4, 0x18 ;  /* 0x0000000408087291 */ /* 0x002fe4000f8ec03f */
[----:B------:R-:W-:-:S04]  /*0510*/  UIADD3 UR4, -UR5, 0x100000, URZ ;  /* 0x0010000005047890 */ /* 0x000fc8000fffe13f */
[----:B------:R-:W-:Y:S02]  /*0520*/  USHF.L.U32 UR5, UR4, 0xb, URZ ;  /* 0x0000000b04057899 */ /* 0x000fe4000800063f */
[----:B------:R-:W-:Y:S01]  /*0530*/  USHF.L.U32 UR4, UR4, 0x1, URZ ;  /* 0x0000000104047899 */ /* 0x000fe2000800063f */
[----:B------:R-:W1:Y:S11]  /*0540*/  FENCE.VIEW.ASYNC.S ;  /* 0x00000000000073c6 */ /* 0x000e760000000000 */
[----:B-1----:R1:W2:Y:S01]  /*0550*/  SYNCS.EXCH.64 URZ, [UR8], UR4 ;  /* 0x00000004083f75b2 */ /* 0x0022a20008000100 */
[----:B------:R1:W3:Y:S01]  /*0560*/  SYNCS.EXCH.64 URZ, [UR8+0x40], UR6 ;  /* 0x00004006083f75b2 */ /* 0x0002e20008000100 */
[----:B------:R1:W4:Y:S01]  /*0570*/  SYNCS.EXCH.64 URZ, [UR8+0x8], UR4 ;  /* 0x00000804083f75b2 */ /* 0x0003220008000100 */
[----:B------:R1:W1:Y:S01]  /*0580*/  SYNCS.EXCH.64 URZ, [UR8+0x48], UR6 ;  /* 0x00004806083f75b2 */ /* 0x0002620008000100 */
        /* <DEDUP_REMOVED lines=12> */
[----:B------:R-:W-:Y:S01]  /*0650*/  NOP ;  /* 0x0000000000007918 */ /* 0x000fe20000000000 */
.L_x_6:
[----:B-1----:R-:W-:Y:S05]  /*0660*/  BSYNC B0 ;  /* 0x0000000000007941 */ /* 0x002fea0003800000 */
.L_x_5:
[----:B------:R-:W1:Y:S01]  /*0670*/  SHFL.IDX PT, R6, R11, RZ, 0x1f ;  /* 0x00001fff0b067589 */ /* 0x000e6200000e0000 */
[----:B------:R-:W2:Y:S01]  /*0680*/  LDC R2, c[0x0][0x904] ;  /* 0x00024100ff027b82 */ /* 0x000ea20000000800 */
[----:B------:R-:W-:Y:S01]  /*0690*/  NOP ;  /* 0x0000000000007918 */ /* 0x000fe20000000000 */
[----:B-1----:R-:W-:-:S13]  /*06a0*/  ISETP.NE.AND P0, PT, R6, RZ, PT ;  /* 0x000000ff0600720c */ /* 0x002fda0003f05270 */
[----:B------:R-:W-:Y:S05]  /*06b0*/  @P0 BRA `(.L_x_7) ;  /* 0x0000000000500947 */ /* 0x000fea0003800000 */
[----:B------:R-:W1:Y:S01]  /*06c0*/  S2UR UR5, SR_CgaCtaId ;  /* 0x00000000000579c3 */ /* 0x000e620000008800 */
[----:B------:R-:W-:Y:S01]  /*06d0*/  UMOV UR4, 0x400 ;  /* 0x0000040000047882 */ /* 0x000fe20000000000 */
[----:B------:R-:W-:Y:S01]  /*06e0*/  UMOV UR6, 0x20 ;  /* 0x0000002000067882 */ /* 0x000fe20000000000 */
[----:B------:R-:W-:Y:S01]  /*06f0*/  UMOV UR7, 0x100 ;  /* 0x0000010000077882 */ /* 0x000fe20000000000 */
[----:B------:R-:W-:Y:S01]  /*0700*/  ELECT P0, URZ, PT ;  /* 0x00000000003f782f */ /* 0x000fe20003800000 */
[----:B-1----:R-:W-:Y:S02]  /*0710*/  ULEA UR8, UR5, UR4, 0x18 ;  /* 0x0000000405087291 */ /* 0x002fe4000f8ec03f */
[----:B------:R-:W-:-:S04]  /*0720*/  UIADD3 UR4, -UR6, 0x100000, URZ ;  /* 0x0010000006047890 */ /* 0x000fc8000fffe13f */
[----:B------:R-:W-:Y:S02]  /*0730*/  USHF.L.U32 UR5, UR4, 0xb, URZ ;  /* 0x0000000b04057899 */ /* 0x000fe4000800063f */
[----:B------:R-:W-:Y:S02]  /*0740*/  USHF.L.U32 UR4, UR4, 0x1, URZ ;  /* 0x0000000104047899 */ /* 0x000fe4000800063f */
[----:B------:R-:W-:-:S04]  /*0750*/  UIADD3 UR6, -UR7, 0x100000, URZ ;  /* 0x0010000007067890 */ /* 0x000fc8000fffe13f */
[----:B------:R-:W-:Y:S02]  /*0760*/  USHF.L.U32 UR7, UR6, 0xb, URZ ;  /* 0x0000000b06077899 */ /* 0x000fe4000800063f */
[----:B------:R-:W-:Y:S01]  /*0770*/  USHF.L.U32 UR6, UR6, 0x1, URZ ;  /* 0x0000000106067899 */ /* 0x000fe2000800063f */
[----:B------:R-:W1:Y:S03]  /*0780*/  FENCE.VIEW.ASYNC.S ;  /* 0x00000000000073c6 */ /* 0x000e660000000000 */
[----:B-1----:R1:W1:Y:S08]  /*0790*/  SYNCS.EXCH.64 URZ, [UR8+0x80], UR4 ;  /* 0x00008004083f75b2 */ /* 0x0022700008000100 */
[----:B------:R1:W1:Y:S01]  /*07a0*/  SYNCS.EXCH.64 URZ, [UR8+0x98], UR6 ;  /* 0x00009806083f75b2 */ /* 0x0002620008000100 */
[----:B------:R1:W1:Y:S01]  /*07b0*/  SYNCS.EXCH.64 URZ, [UR8+0x88], UR4 ;  /* 0x00008804083f75b2 */ /* 0x0002620008000100 */
[----:B------:R1:W1:Y:S01]  /*07c0*/  SYNCS.EXCH.64 URZ, [UR8+0xa0], UR6 ;  /* 0x0000a006083f75b2 */ /* 0x0002620008000100 */
[----:B------:R1:W1:Y:S01]  /*07d0*/  SYNCS.EXCH.64 URZ, [UR8+0x90], UR4 ;  /* 0x00009004083f75b2 */ /* 0x0002620008000100 */
[----:B------:R1:W1:Y:S01]  /*07e0*/  SYNCS.EXCH.64 URZ, [UR8+0xa8], UR6 ;  /* 0x0000a806083f75b2 */ /* 0x0002620008000100 */
[----:B------:R-:W-:Y:S01]  /*07f0*/  NOP ;  /* 0x0000000000007918 */ /* 0x000fe20000000000 */
.L_x_7:
[----:B------:R-:W5:Y:S01]  /*0800*/  SHFL.IDX PT, R11, R11, RZ, 0x1f ;  /* 0x00001fff0b0b7589 */ /* 0x000f6200000e0000 */
[----:B--2---:R-:W-:Y:S02]  /*0810*/  ISETP.NE.AND P6, PT, R2, 0x1, PT ;  /* 0x000000010200780c */ /* 0x004fe40003fc5270 */
[----:B------:R-:W-:Y:S01]  /*0820*/  ELECT P0, URZ, PT ;  /* 0x00000000003f782f */ /* 0x000fe20003800000 */
[----:B------:R-:W2:Y:S01]  /*0830*/  S2UR UR46, SR_CgaCtaId ;  /* 0x00000000002e79c3 */ /* 0x000ea20000008800 */
[----:B------:R-:W3:Y:S01]  /*0840*/  S2R R6, SR_CTAID.Y ;  /* 0x0000000000067919 */ /* 0x000ee20000002600 */
[----:B------:R-:W-:Y:S01]  /*0850*/  P2R R7, PR, RZ, 0x40 ;  /* 0x00000040ff077803 */ /* 0x000fe20000000000 */
[----:B-1----:R-:W-:Y:S01]  /*0860*/  UMOV UR4, 0x20 ;  /* 0x0000002000047882 */ /* 0x002fe20000000000 */
[C---:B------:R-:W-:Y:S01]  /*0870*/  ISETP.NE.AND P3, PT, R0.reuse, RZ, PT ;  /* 0x000000ff0000720c */ /* 0x040fe20003f65270 */
[----:B------:R-:W1:Y:S01]  /*0880*/  S2R R8, SR_CTAID.X ;  /* 0x0000000000087919 */ /* 0x000e620000002500 */
[----:B------:R-:W-:Y:S01]  /*0890*/  ISETP.NE.AND P4, PT, R9, RZ, PT ;  /* 0x000000ff0900720c */ /* 0x000fe20003f85270 */
[----:B------:R-:W-:Y:S01]  /*08a0*/  NOP ;  /* 0x0000000000007918 */ /* 0x000fe20000000000 */
[----:B------:R-:W-:Y:S01]  /*08b0*/  UMOV UR44, 0x1 ;  /* 0x00000001002c7882 */ /* 0x000fe20000000000 */
[----:B------:R-:W-:Y:S01]  /*08c0*/  BSSY B6, `(.L_x_8) ;  /* 0x000068a000067945 */ /* 0x000fe20003800000 */
[----:B------:R-:W1:Y:S08]  /*08d0*/  @P6 LDC R17, c[0x0][0x10] ;  /* 0x00000400ff116b82 */ /* 0x000e700000000800 */
[----:B------:R-:W4:Y:S01]  /*08e0*/  @!P6 LDC R7, c[0x0][0xc] ;  /* 0x00000300ff07eb82 */ /* 0x000f220000000800 */
[----:B-----5:R-:W-:Y:S01]  /*08f0*/  ISETP.NE.OR P1, PT, R11, RZ, !P0 ;  /* 0x000000ff0b00720c */ /* 0x020fe20004725670 */
[----:B------:R-:W-:Y:S01]  /*0900*/  @P6 IMAD.MOV.U32 R11, RZ, RZ, RZ ;  /* 0x000000ffff0b6224 */ /* 0x000fe200078e00ff */
[----:B------:R-:W-:-:S04]  /*0910*/  ISETP.EQ.OR P0, PT, R0, 0x3, !P3 ;  /* 0x000000030000780c */ /* 0x000fc80005f02670 */
[----:B------:R-:W-:-:S04]  /*0920*/  ISETP.EQ.AND P0, PT, R9, RZ, P0 ;  /* 0x000000ff0900720c */ /* 0x000fc80000702270 */
[----:B------:R-:W-:Y:S01]  /*0930*/  SEL R22, RZ, 0x1, !P0 ;  /* 0x00000001ff167807 */ /* 0x000fe20004000000 */
[----:B---3--:R-:W-:Y:S02]  /*0940*/  @P6 IMAD.MOV.U32 R10, RZ, RZ, R6 ;  /* 0x000000ffff0a6224 */ /* 0x008fe400078e0006 */
[----:B------:R-:W-:Y:S01]  /*0950*/  VOTEU.ALL UP0, P1 ;  /* 0x00000000003f7886 */ /* 0x000fe20000800000 */
[----:B------:R-:W-:Y:S01]  /*0960*/  VOTEU.ALL UP1, P1 ;  /* 0x00000000003f7886 */ /* 0x000fe20000820000 */
[----:B-1----:R-:W-:-:S03]  /*0970*/  @P6 IMAD.WIDE.U32 R16, R8, R17, R10 ;  /* 0x0000001108106225 */ /* 0x002fc600078e000a */
[----:B------:R-:W-:Y:S01]  /*0980*/  @!UP0 UMOV UR6, 0x400 ;  /* 0x0000040000068882 */ /* 0x000fe20000000000 */
[----:B------:R-:W-:-:S04]  /*0990*/  @!UP0 UIADD3 UR4, -UR4, 0x100000, URZ ;  /* 0x0010000004048890 */ /* 0x000fc8000fffe13f */
[----:B------:R-:W-:Y:S02]  /*09a0*/  @!UP0 USHF.L.U32 UR5, UR4, 0xb, URZ ;  /* 0x0000000b04058899 */ /* 0x000fe4000800063f */
[----:B------:R-:W-:Y:S01]  /*09b0*/  @!UP0 USHF.L.U32 UR4, UR4, 0x1, URZ ;  /* 0x0000000104048899 */ /* 0x000fe2000800063f */
[----:B------:R-:W-:Y:S01]  /*09c0*/  @P6 IMAD.MOV.U32 R11, RZ, RZ, RZ ;  /* 0x000000ffff0b6224 */ /* 0x000fe200078e00ff */
[----:B--2---:R-:W-:Y:S01]  /*09d0*/  @!UP0 ULEA UR8, UR46, UR6, 0x18 ;  /* 0x000000062e088291 */ /* 0x004fe2000f8ec03f */
[----:B------:R-:W-:Y:S01]  /*09e0*/  @!P6 IMAD.MOV.U32 R10, RZ, RZ, R6 ;  /* 0x000000ffff0ae224 */ /* 0x000fe200078e0006 */
[----:B------:R-:W-:Y:S01]  /*09f0*/  VOTEU.ALL UP0, P1 ;  /* 0x00000000003f7886 */ /* 0x000fe20000800000 */
[----:B------:R-:W-:Y:S01]  /*0a00*/  ULDC UR6, c[0x0][0xc] ;  /* 0x0000030000067ab9 */ /* 0x000fe20000000800 */
[----:B------:R-:W-:Y:S01]  /*0a10*/  ULDC UR7, c[0x0][0x10] ;  /* 0x0000040000077ab9 */ /* 0x000fe20000000800 */
[----:B------:R-:W-:Y:S01]  /*0a20*/  @P6 IMAD.IADD R17, R17, 0x1, R11 ;  /* 0x0000000111116824 */ /* 0x000fe200078e020b */
[----:B------:R-:W-:Y:S01]  /*0a30*/  ISETP.EQ.AND P1, PT, R0, 0x2, !P4 ;  /* 0x000000020000780c */ /* 0x000fe20006722270 */
[----:B------:R-:W-:-:S02]  /*0a40*/  VIADD R11, R9, 0xffffffff ;  /* 0xffffffff090b7836 */ /* 0x000fc40000000000 */
[----:B------:R-:W-:Y:S01]  /*0a50*/  IMAD.MOV.U32 R9, RZ, RZ, RZ ;  /* 0x000000ffff097224 */ /* 0x000fe200078e00ff */
[----:B------:R-:W-:Y:S01]  /*0a60*/  SEL R19, RZ, 0x1, !P1 ;  /* 0x00000001ff137807 */ /* 0x000fe20004800000 */
[----:B------:R-:W1:Y:S02]  /*0a70*/  FENCE.VIEW.ASYNC.S ;  /* 0x00000000000073c6 */ /* 0x000e640000000000 */
[----:B-1----:R-:W1:Y:S01]  /*0a80*/  @!UP0 SYNCS.EXCH.64 URZ, [UR8+0xb0], UR4 ;  /* 0x0000b004083f85b2 */ /* 0x002e620008000100 */
[----:B----4-:R-:W-:Y:S01]  /*0a90*/  @!P6 IMAD.WIDE.U32 R6, R7, R10, R8 ;  /* 0x0000000a0706e225 */ /* 0x010fe200078e0008 */
[----:B------:R-:W-:-:S03]  /*0aa0*/  ISETP.GE.U32.AND P5, PT, R11, 0x2, PT ;  /* 0x000000020b00780c */ /* 0x000fc60003fa6070 */
[----:B------:R-:W-:Y:S01]  /*0ab0*/  @!P6 IMAD.MOV.U32 R16, RZ, RZ, R6 ;  /* 0x000000ffff10e224 */ /* 0x000fe200078e0006 */
[----:B------:R-:W-:Y:S01]  /*0ac0*/  SEL R19, R19, 0x2, P5 ;  /* 0x0000000213137807 */ /* 0x000fe20002800000 */
[----:B------:R-:W-:Y:S01]  /*0ad0*/  @!P6 IMAD.MOV.U32 R17, RZ, RZ, R7 ;  /* 0x000000ffff11e224 */ /* 0x000fe200078e0007 */
[----:B------:R-:W-:Y:S01]  /*0ae0*/  SEL R22, R22, 0x2, P5 ;  /* 0x0000000216167807 */ /* 0x000fe20002800000 */
[----:B------:R2:W1:Y:S01]  /*0af0*/  @!UP1 SYNCS.EXCH.64 URZ, [UR8+0xb8], UR4 ;  /* 0x0000b804083f95b2 */ /* 0x0004620008000100 */
[----:B------:R-:W-:Y:S01]  /*0b00*/  NOP ;  /* 0x0000000000007918 */ /* 0x000fe20000000000 */
[----:B--2---:R-:W-:-:S03]  /*0b10*/  UIMAD.WIDE.U32 UR4, UR6, UR7, URZ ;  /* 0x00000007060472a5 */ /* 0x004fc6000f8e003f */
[----:B------:R-:W-:Y:S02]  /*0b20*/  ULDC UR6, c[0x0][0x14] ;  /* 0x0000050000067ab9 */ /* 0x000fe40000000800 */
[----:B------:R-:W-:Y:S02]  /*0b30*/  UIMAD.WIDE.U32 UR52, UR4, UR6, URZ ;  /* 0x00000006043472a5 */ /* 0x000fe4000f8e003f */
[----:B------:R-:W-:-:S04]  /*0b40*/  UIMAD UR45, UR5, UR6, URZ ;  /* 0x00000006052d72a4 */ /* 0x000fc8000f8e023f */
[----:B------:R-:W-:Y:S01]  /*0b50*/  UIADD3 UR45, UR53, UR45, URZ ;  /* 0x0000002d352d7290 */ /* 0x000fe2000fffe03f */
[----:B-1----:R-:W-:Y:S06]  /*0b60*/  BAR.SYNC.DEFER_BLOCKING 0x0 ;  /* 0x0000000000007b1d */ /* 0x002fec0000010000 */
[----:B------:R-:W-:Y:S05]  /*0b70*/  @!P4 BRA `(.L_x_9) ;  /* 0x0000003c0028c947 */ /* 0x000fea0003800000 */
[----:B------:R-:W-:-:S13]  /*0b80*/  ISETP.GT.U32.AND P0, PT, R11, 0x1, PT ;  /* 0x000000010b00780c */ /* 0x000fda0003f04070 */
[----:B------:R-:W-:Y:S05]  /*0b90*/  @P0 BRA `(.L_x_10) ;  /* 0x0000006400700947 */ /* 0x000fea0003800000 */
[----:B------:R-:W-:Y:S01]  /*0ba0*/  ULDC.64 UR4, c[0x0][0x8f8] ;  /* 0x00023e0000047ab9 */ /* 0x000fe20000000a00 */
[----:B------:R-:W-:Y:S01]  /*0bb0*/  UMOV UR43, 0xffffffff ;  /* 0xffffffff002b7882 */ /* 0x000fe20000000000 */
[----:B------:R-:W-:Y:S01]  /*0bc0*/  ISETP.GE.U32.AND P0, PT, R16, UR4, PT ;  /* 0x0000000410007c0c */ /* 0x000fe2000bf06070 */
[----:B------:R-:W-:Y:S01]  /*0bd0*/  IMAD.MOV.U32 R62, RZ, RZ, -0x1 ;  /* 0xffffffffff3e7424 */ /* 0x000fe200078e00ff */
[----:B------:R-:W-:Y:S01]  /*0be0*/  PRMT R56, RZ, 0x7610, R56 ;  /* 0x00007610ff387816 */ /* 0x000fe20000000038 */
[----:B------:R-:W-:Y:S01]  /*0bf0*/  IMAD.MOV.U32 R64, RZ, RZ, -0x1 ;  /* 0xffffffffff407424 */ /* 0x000fe200078e00ff */
[----:B------:R-:W-:Y:S02]  /*0c00*/  ISETP.GE.U32.AND.EX P0, PT, R17, UR5, PT, P0 ;  /* 0x0000000511007c0c */ /* 0x000fe4000bf06100 */
[----:B------:R-:W-:-:S11]  /*0c10*/  PRMT R0, RZ, 0x7610, R0 ;  /* 0x00007610ff007816 */ /* 0x000fd60000000000 */
[----:B------:R-:W-:Y:S05]  /*0c20*/  @P0 BRA `(.L_x_11) ;  /* 0x0000000400580947 */ /* 0x000fea0003800000 */
[----:B------:R-:W1:Y:S01]  /*0c30*/  LDC.64 R14, c[0x0][0x8d0] ;  /* 0x00023400ff0e7b82 */ /* 0x000e620000000a00 */
[----:B------:R-:W-:Y:S02]  /*0c40*/  IMAD.MOV.U32 R4, RZ, RZ, R16 ;  /* 0x000000ffff047224 */ /* 0x000fe400078e0010 */
[----:B------:R-:W-:-:S05]  /*0c50*/  IMAD.MOV.U32 R5, RZ, RZ, R17 ;  /* 0x000000ffff057224 */ /* 0x000fca00078e0011 */
[----:B------:R-:W2:Y:S08]  /*0c60*/  LDC R0, c[0x0][0x8d8] ;  /* 0x00023600ff007b82 */ /* 0x000eb00000000800 */
[----:B------:R-:W3:Y:S01]  /*0c70*/  LDC.64 R20, c[0x0][0x8c8] ;  /* 0x00023200ff147b82 */ /* 0x000ee20000000a00 */
[----:B-1----:R-:W-:-:S04]  /*0c80*/  ISETP.NE.U32.AND P0, PT, R14, RZ, PT ;  /* 0x000000ff0e00720c */ /* 0x002fc80003f05070 */
[----:B------:R-:W-:-:S13]  /*0c90*/  ISETP.NE.AND.EX P0, PT, R15, RZ, PT, P0 ;  /* 0x000000ff0f00720c */ /* 0x000fda0003f05300 */
[----:B--23--:R-:W-:Y:S05]  /*0ca0*/  @!P0 BRA `(.L_x_12) ;  /* 0x0000000000288947 */ /* 0x00cfea0003800000 */
[----:B------:R-:W1:Y:S02]  /*0cb0*/  LDC R3, c[0x0][0x8dc] ;  /* 0x00023700ff037b82 */ /* 0x000e640000000800 */
[----:B-1----:R-:W-:-:S05]  /*0cc0*/  IADD3 R3, P0, R16, R3, RZ ;  /* 0x0000000310037210 */ /* 0x002fca0007f1e0ff */
[----:B------:R-:W-:-:S04]  /*0cd0*/  IMAD.X R11, RZ, RZ, R17, P0 ;  /* 0x000000ffff0b7224 */ /* 0x000fc800000e0611 */
[----:B------:R-:W-:-:S04]  /*0ce0*/  IMAD.WIDE.U32 R4, R11, R14, RZ ;  /* 0x0000000e0b047225 */ /* 0x000fc800078e00ff */
[----:B------:R-:W-:-:S04]  /*0cf0*/  IMAD.WIDE.U32 R6, P0, R3, R15, R4 ;  /* 0x0000000f03067225 */ /* 0x000fc80007800004 */
[----:B------:R-:W-:-:S04]  /*0d00*/  IMAD.WIDE.U32 R4, R3, R14, RZ ;  /* 0x0000000e03047225 */ /* 0x000fc800078e00ff */
[----:B------:R-:W-:Y:S01]  /*0d10*/  IMAD.X R13, RZ, RZ, RZ, P0 ;  /* 0x000000ffff0d7224 */ /* 0x000fe200000e06ff */
[----:B------:R-:W-:Y:S01]  /*0d20*/  IADD3 RZ, P0, R5, R6, RZ ;  /* 0x0000000605ff7210 */ /* 0x000fe20007f1e0ff */
[----:B------:R-:W-:-:S04]  /*0d30*/  IMAD.MOV.U32 R12, RZ, RZ, R7 ;  /* 0x000000ffff0c7224 */ /* 0x000fc800078e0007 */
[----:B------:R-:W-:-:S08]  /*0d40*/  IMAD.WIDE.U32.X R4, R11, R15, R12, P0 ;  /* 0x0000000f0b047225 */ /* 0x000fd000000e040c */
.L_x_12:
[-CC-:B------:R-:W-:Y:S01]  /*0d50*/  SHF.R.U64 R27, R4, R0.reuse, R5.reuse ;  /* 0x00000000041b7219 */ /* 0x180fe20000001205 */
[----:B------:R-:W1:Y:S01]  /*0d60*/  LDC.64 R24, c[0x0][0x8e8] ;  /* 0x00023a00ff187b82 */ /* 0x000e620000000a00 */
[----:B------:R-:W-:Y:S01]  /*0d70*/  SHF.R.U32.HI R0, RZ, R0, R5 ;  /* 0x00000000ff007219 */ /* 0x000fe20000011605 */
[----:B------:R-:W-:Y:S01]  /*0d80*/  ULDC UR4, c[0x0][0x150] ;  /* 0x0000540000047ab9 */ /* 0x000fe20000000800 */
[----:B------:R-:W-:-:S05]  /*0d90*/  IADD3 R3, P0, RZ, -R27, RZ ;  /* 0x8000001bff037210 */ /* 0x000fca0007f1e0ff */
[----:B------:R-:W-:Y:S01]  /*0da0*/  IMAD.X R5, RZ, RZ, ~R0, P0 ;  /* 0x000000ffff057224 */ /* 0x000fe200000e0e00 */
[----:B------:R-:W2:Y:S03]  /*0db0*/  LDC R6, c[0x0][0x8c0] ;  /* 0x00023000ff067b82 */ /* 0x000ea60000000800 */
[-C--:B------:R-:W-:Y:S02]  /*0dc0*/  IMAD R0, R5, R20.reuse, RZ ;  /* 0x0000001405007224 */ /* 0x080fe400078e02ff */
[----:B------:R-:W-:-:S03]  /*0dd0*/  IMAD.WIDE.U32 R4, R3, R20, R16 ;  /* 0x0000001403047225 */ /* 0x000fc600078e0010 */
[----:B------:R-:W3:Y:S01]  /*0de0*/  LDC R14, c[0x0][0x8b0] ;  /* 0x00022c00ff0e7b82 */ /* 0x000ee20000000800 */
[----:B------:R-:W-:Y:S01]  /*0df0*/  IMAD R3, R3, R21, R0 ;  /* 0x0000001503037224 */ /* 0x000fe200078e0200 */
[----:B------:R-:W-:-:S03]  /*0e00*/  I2FP.F32.U32 R0, R8 ;  /* 0x0000000800007245 */ /* 0x000fc60000201000 */
[----:B------:R-:W-:Y:S02]  /*0e10*/  IMAD.IADD R5, R5, 0x1, R3 ;  /* 0x0000000105057824 */ /* 0x000fe400078e0203 */
[----:B------:R-:W-:Y:S01]  /*0e20*/  FMUL R0, R0, UR4 ;  /* 0x0000000400007c20 */ /* 0x000fe20008400000 */
[----:B------:R-:W4:Y:S01]  /*0e30*/  LDC R3, c[0x0][0x144] ;  /* 0x00005100ff037b82 */ /* 0x000f220000000800 */
[----:B-1----:R-:W-:Y:S01]  /*0e40*/  ISETP.NE.U32.AND P0, PT, R24, RZ, PT ;  /* 0x000000ff1800720c */ /* 0x002fe20003f05070 */
[----:B------:R-:W-:-:S03]  /*0e50*/  ULDC UR4, c[0x0][0x154] ;  /* 0x0000550000047ab9 */ /* 0x000fc60000000800 */
[----:B------:R-:W1:Y:S01]  /*0e60*/  F2I.U32.TRUNC.NTZ R0, R0 ;  /* 0x0000000000007305 */ /* 0x000e62000020f000 */
[----:B------:R-:W-:Y:S02]  /*0e70*/  ISETP.NE.AND.EX P0, PT, R25, RZ, PT, P0 ;  /* 0x000000ff1900720c */ /* 0x000fe40003f05300 */
[----:B------:R-:W4:Y:S01]  /*0e80*/  LDC R13, c[0x0][0x148] ;  /* 0x00005200ff0d7b82 */ /* 0x000f220000000800 */
[-CC-:B--2---:R-:W-:Y:S02]  /*0e90*/  SHF.R.U64 R12, R4, R6.reuse, R5.reuse ;  /* 0x00000006040c7219 */ /* 0x184fe40000001205 */
[----:B------:R-:W-:Y:S01]  /*0ea0*/  SHF.R.U32.HI R5, RZ, R6, R5 ;  /* 0x00000006ff057219 */ /* 0x000fe20000011605 */
[----:B------:R-:W-:Y:S01]  /*0eb0*/  IMAD.MOV.U32 R6, RZ, RZ, -0x1 ;  /* 0xffffffffff067424 */ /* 0x000fe200078e00ff */
[----:B------:R-:W-:-:S03]  /*0ec0*/  I2FP.F32.U32 R4, R10 ;  /* 0x0000000a00047245 */ /* 0x000fc60000201000 */
[----:B------:R-:W2:Y:S01]  /*0ed0*/  LDC R20, c[0x0][0x8a8] ;  /* 0x00022a00ff147b82 */ /* 0x000ea20000000800 */
[-CC-:B---3--:R-:W-:Y:S01]  /*0ee0*/  SHF.R.U64 R28, R12, R14.reuse, R5.reuse ;  /* 0x0000000e0c1c7219 */ /* 0x188fe20000001205 */
[----:B------:R-:W-:Y:S01]  /*0ef0*/  FMUL R4, R4, UR4 ;  /* 0x0000000404047c20 */ /* 0x000fe20008400000 */
[----:B------:R-:W-:Y:S01]  /*0f00*/  SHF.R.U32.HI R5, RZ, R14, R5 ;  /* 0x0000000eff057219 */ /* 0x000fe20000011605 */
[----:B-1----:R-:W-:Y:S01]  /*0f10*/  IMAD.MOV R0, RZ, RZ, -R0 ;  /* 0x000000ffff007224 */ /* 0x002fe200078e0a00 */
[----:B------:R-:W-:Y:S01]  /*0f20*/  ULDC UR4, c[0x0][0x900] ;  /* 0x0002400000047ab9 */ /* 0x000fe20000000800 */
[----:B------:R1:W3:Y:S01]  /*0f30*/  F2I.U32.TRUNC.NTZ R11, R4 ;  /* 0x00000004000b7305 */ /* 0x0002e2000020f000 */
[--C-:B------:R-:W-:Y:S01]  /*0f40*/  SHF.R.U64 R14, R28, UR4, R5.reuse ;  /* 0x000000041c0e7c19 */ /* 0x100fe20008001205 */
[----:B------:R-:W2:Y:S01]  /*0f50*/  LDC R21, c[0x0][0x8f0] ;  /* 0x00023c00ff157b82 */ /* 0x000ea20000000800 */
[----:B----4-:R-:W-:Y:S01]  /*0f60*/  IMAD R0, R3, R0, R8 ;  /* 0x0000000003007224 */ /* 0x010fe200078e0208 */
[----:B------:R-:W-:-:S02]  /*0f70*/  SHF.R.U32.HI R5, RZ, UR4, R5 ;  /* 0x00000004ff057c19 */ /* 0x000fc40008011605 */
[----:B------:R-:W-:Y:S01]  /*0f80*/  SHF.L.U32 R3, R6, UR4, RZ ;  /* 0x0000000406037c19 */ /* 0x000fe200080006ff */
[----:B-1----:R-:W-:-:S03]  /*0f90*/  IMAD.MOV.U32 R4, RZ, RZ, R14 ;  /* 0x000000ffff047224 */ /* 0x002fc600078e000e */
[----:B------:R-:W1:Y:S08]  /*0fa0*/  LDC R23, c[0x0][0x8e0] ;  /* 0x00023800ff177b82 */ /* 0x000e700000000800 */
[----:B------:R-:W4:Y:S01]  /*0fb0*/  LDC R26, c[0x0][0x8b8] ;  /* 0x00022e00ff1a7b82 */ /* 0x000f220000000800 */
[----:B---3--:R-:W-:Y:S05]  /*0fc0*/  @!P0 BRA `(.L_x_13) ;  /* 0x0000000000288947 */ /* 0x008fea0003800000 */
[----:B------:R-:W3:Y:S02]  /*0fd0*/  LDC R9, c[0x0][0x8f4] ;  /* 0x00023d00ff097b82 */ /* 0x000ee40000000800 */
[----:B---3--:R-:W-:-:S05]  /*0fe0*/  IADD3 R9, P0, R14, R9, RZ ;  /* 0x000000090e097210 */ /* 0x008fca0007f1e0ff */
        /* <DEDUP_REMOVED lines=8> */
.L_x_13:
[----:B------:R-:W-:Y:S01]  /*1070*/  LOP3.LUT R3, RZ, R3, RZ, 0x33, !PT ;  /* 0x00000003ff037212 */ /* 0x000fe200078e33ff */
[----:B------:R-:W-:Y:S01]  /*1080*/  USHF.L.U32 UR4, UR44, UR4, URZ ;  /* 0x000000042c047299 */ /* 0x000fe2000800063f */
[----:B--2---:R-:W-:Y:S01]  /*1090*/  SHF.R.U64 R4, R4, R21, R5 ;  /* 0x0000001504047219 */ /* 0x004fe20000001205 */
[----:B------:R-:W-:Y:S01]  /*10a0*/  VIADD R5, R20, 0xffffffff ;  /* 0xffffffff14057836 */ /* 0x000fe20000000000 */
[----:B------:R-:W-:Y:S01]  /*10b0*/  LOP3.LUT R3, R28, R3, RZ, 0xc0, !PT ;  /* 0x000000031c037212 */ /* 0x000fe200078ec0ff */
[----:B------:R-:W-:Y:S01]  /*10c0*/  IMAD.MOV R11, RZ, RZ, -R11 ;  /* 0x000000ffff0b7224 */ /* 0x000fe200078e0a0b */
[----:B------:R-:W-:Y:S01]  /*10d0*/  R2UR UR43, R27 ;  /* 0x000000001b2b72ca */ /* 0x000fe200000e0000 */
[----:B------:R-:W-:Y:S01]  /*10e0*/  IMAD.MOV R6, RZ, RZ, -R4 ;  /* 0x000000ffff067224 */ /* 0x000fe200078e0a04 */
[----:B------:R-:W-:Y:S01]  /*10f0*/  LOP3.LUT R5, R12, R5, RZ, 0xc0, !PT ;  /* 0x000000050c057212 */ /* 0x000fe200078ec0ff */
[----:B------:R-:W-:Y:S02]  /*1100*/  IMAD R7, R4, UR4, R3 ;  /* 0x0000000404077c24 */ /* 0x000fe4000f8e0203 */
[----:B------:R-:W-:-:S02]  /*1110*/  @P6 IMAD R0, R13, R11, R10 ;  /* 0x0000000b0d006224 */ /* 0x000fc400078e020a */
[----:B-1----:R-:W-:Y:S02]  /*1120*/  IMAD R3, R6, R23, R14 ;  /* 0x0000001706037224 */ /* 0x002fe400078e020e */
[----:B----4-:R-:W-:Y:S02]  /*1130*/  IMAD R0, R7, R26, R0 ;  /* 0x0000001a07007224 */ /* 0x010fe400078e0200 */
[----:B------:R-:W-:Y:S02]  /*1140*/  IMAD R3, R3, R20, R5 ;  /* 0x0000001403037224 */ /* 0x000fe400078e0205 */
[----:B------:R-:W-:-:S03]  /*1150*/  IMAD.MOV.U32 R4, RZ, RZ, 0x1 ;  /* 0x00000001ff047424 */ /* 0x000fc600078e00ff */
[----:B------:R-:W-:Y:S02]  /*1160*/  SEL R64, R3, R0, !P6 ;  /* 0x0000000003407207 */ /* 0x000fe40007000000 */
[----:B------:R-:W-:Y:S02]  /*1170*/  SEL R62, R0, R3, !P6 ;  /* 0x00000003003e7207 */ /* 0x000fe40007000000 */
[----:B------:R-:W-:-:S07]  /*1180*/  PRMT R0, R4, 0x7610, R0 ;  /* 0x0000761004007816 */ /* 0x000fce0000000000 */
.L_x_11:
[----:B------:R-:W-:-:S08]  /*1190*/  NOP ;  /* 0x0000000000007918 */ /* 0x000fd00000000000 */
[----:B------:R-:W1:Y:S02]  /*11a0*/  USETMAXREG.TRY_ALLOC.CTAPOOL UP0, 0xe8 ;  /* 0x000000e8000079c8 */ /* 0x000e640008000600 */
[----:B-1----:R-:W-:-:S13]  /*11b0*/  PLOP3.LUT P0, PT, PT, PT, UP0, 0x80, 0x0 ;  /* 0x000000000000781c */ /* 0x002fda0003f0f008 */
[----:B------:R-:W-:Y:S05]  /*11c0*/  @!P0 BRA `(.L_x_11) ;  /* 0xfffffffc00f08947 */ /* 0x000fea000383ffff */
[----:B------:R-:W-:Y:S02]  /*11d0*/  ULDC.64 UR4, c[0x0][0x590] ;  /* 0x0001640000047ab9 */ /* 0x000fe40000000a00 */
[----:B------:R-:W-:Y:S02]  /*11e0*/  IMAD.U32 R77, RZ, RZ, UR4 ;  /* 0x00000004ff4d7e24 */ /* 0x000fe4000f8e00ff */
[----:B------:R-:W-:-:S03]  /*11f0*/  IMAD.U32 R79, RZ, RZ, UR5 ;  /* 0x00000005ff4f7e24 */ /* 0x000fc6000f8e00ff */
[----:B------:R-:W-:-:S04]  /*1200*/  ISETP.NE.U32.AND P0, PT, R77, RZ, PT ;  /* 0x000000ff4d00720c */ /* 0x000fc80003f05070 */
[----:B------:R-:W-:-:S13]  /*1210*/  ISETP.NE.AND.EX P0, PT, R79, RZ, PT, P0 ;  /* 0x000000ff4f00720c */ /* 0x000fda0003f05300 */
[----:B------:R-:W-:Y:S05]  /*1220*/  @P0 BRA `(.L_x_14) ;  /* 0x00000000002c0947 */ /* 0x000fea0003800000 */
[----:B------:R-:W-:Y:S02]  /*1230*/  ULDC.64 UR4, c[0x0][0x588] ;  /* 0x0001620000047ab9 */ /* 0x000fe40000000a00 */
[----:B------:R-:W-:-:S04]  /*1240*/  ISETP.NE.U32.AND P0, PT, RZ, UR4, PT ;  /* 0x00000004ff007c0c */ /* 0x000fc8000bf05070 */
[----:B------:R-:W-:-:S13]  /*1250*/  ISETP.NE.AND.EX P0, PT, RZ, UR5, PT, P0 ;  /* 0x00000005ff007c0c */ /* 0x000fda000bf05300 */
[----:B------:R-:W-:Y:S05]  /*1260*/  @!P0 BRA `(.L_x_15) ;  /* 0x0000000000108947 */ /* 0x000fea0003800000 */
[----:B------:R-:W1:Y:S02]  /*1270*/  LDC.64 R4, c[0x0][0x588] ;  /* 0x00016200ff047b82 */ /* 0x000e640000000a00 */
[----:B-1----:R1:W5:Y:S01]  /*1280*/  LDG.E R57, desc[UR54][R4.64] ;  /* 0x0000003604397981 */ /* 0x002362000c1e1900 */
[----:B------:R-:W-:Y:S01]  /*1290*/  IMAD.MOV.U32 R56, RZ, RZ, 0x1 ;  /* 0x00000001ff387424 */ /* 0x000fe200078e00ff */
[----:B------:R-:W-:Y:S06]  /*12a0*/  BRA `(.L_x_14) ;  /* 0x00000000000c7947 */ /* 0x000fec0003800000 */
.L_x_15:
[----:B------:R-:W-:Y:S01]  /*12b0*/  ULDC UR4, c[0x0][0x580] ;  /* 0x0001600000047ab9 */ /* 0x000fe20000000800 */
[----:B------:R-:W-:Y:S02]  /*12c0*/  IMAD.MOV.U32 R56, RZ, RZ, 0x1 ;  /* 0x00000001ff387424 */ /* 0x000fe400078e00ff */
[----:B------:R-:W-:-:S07]  /*12d0*/  IMAD.U32 R57, RZ, RZ, UR4 ;  /* 0x00000004ff397e24 */ /* 0x000fce000f8e00ff */
.L_x_14:
[----:B------:R-:W-:Y:S02]  /*12e0*/  ULDC.64 UR4, c[0x0][0x5b0] ;  /* 0x00016c0000047ab9 */ /* 0x000fe40000000a00 */
[----:B------:R-:W-:-:S04]  /*12f0*/  ISETP.NE.U32.AND P0, PT, RZ, UR4, PT ;  /* 0x00000004ff007c0c */ /* 0x000fc8000bf05070 */
[----:B------:R-:W-:-:S13]  /*1300*/  ISETP.NE.AND.EX P0, PT, RZ, UR5, PT, P0 ;  /* 0x00000005ff007c0c */ /* 0x000fda000bf05300 */
[----:B------:R-:W-:Y:S05]  /*1310*/  @P0 BRA `(.L_x_16) ;  /* 0x0000000000240947 */ /* 0x000fea0003800000 */
[----:B------:R-:W-:Y:S02]  /*1320*/  ULDC.64 UR4, c[0x0][0x5a8] ;  /* 0x00016a0000047ab9 */ /* 0x000fe40000000a00 */
[----:B------:R-:W-:-:S04]  /*1330*/  ISETP.NE.U32.AND P0, PT, RZ, UR4, PT ;  /* 0x00000004ff007c0c */ /* 0x000fc8000bf05070 */
[----:B------:R-:W-:-:S13]  /*1340*/  ISETP.NE.AND.EX P0, PT, RZ, UR5, PT, P0 ;  /* 0x00000005ff007c0c */ /* 0x000fda000bf05300 */
[----:B------:R-:W-:Y:S05]  /*1350*/  @!P0 BRA `(.L_x_17) ;  /* 0x00000000000c8947 */ /* 0x000fea0003800000 */
[----:B------:R-:W2:Y:S02]  /*1360*/  LDC.64 R58, c[0x0][0x5a8] ;  /* 0x00016a00ff3a7b82 */ /* 0x000ea40000000a00 */
[----:B--2---:R2:W5:Y:S01]  /*1370*/  LDG.E R58, desc[UR54][R58.64] ;  /* 0x000000363a3a7981 */ /* 0x004562000c1e1900 */
[----:B------:R-:W-:Y:S05]  /*1380*/  BRA `(.L_x_16) ;  /* 0x0000000000087947 */ /* 0x000fea0003800000 */
.L_x_17:
[----:B------:R-:W-:Y:S02]  /*1390*/  ULDC UR4, c[0x0][0x5a0] ;  /* 0x0001680000047ab9 */ /* 0x000fe40000000800 */
[----:B------:R-:W-:-:S07]  /*13a0*/  IMAD.U32 R58, RZ, RZ, UR4 ;  /* 0x00000004ff3a7e24 */ /* 0x000fce000f8e00ff */
.L_x_16:
[----:B------:R-:W-:Y:S01]  /*13b0*/  LOP3.LUT P1, RZ, R0, 0xff, RZ, 0xc0, !PT ;  /* 0x000000ff00ff7812 */ /* 0x000fe2000782c0ff */
[----:B------:R-:W-:Y:S01]  /*13c0*/  UMOV UR36, URZ ;  /* 0x0000003f00247c82 */ /* 0x000fe20008000000 */
[----:B------:R-:W-:-:S11]  /*13d0*/  PLOP3.LUT P0, PT, PT, PT, PT, 0x80, 0x0 ;  /* 0x000000000000781c */ /* 0x000fd60003f0f070 */
[----:B------:R-:W-:Y:S05]  /*13e0*/  @!P1 BRA `(.L_x_18) ;  /* 0x0000003000709947 */ /* 0x000fea0003800000 */
[----:B------:R-:W-:Y:S01]  /*13f0*/  ULDC UR4, c[0x0][0x28c] ;  /* 0x0000a30000047ab9 */ /* 0x000fe20000000800 */
[----:B------:R-:W-:Y:S01]  /*1400*/  LOP3.LUT R73, R22, 0x1, RZ, 0xfc, !PT ;  /* 0x0000000116497812 */ /* 0x000fe200078efcff */
[----:B------:R-:W-:Y:S01]  /*1410*/  UIADD3 UR4, UR4, 0x3f, URZ ;  /* 0x0000003f04047890 */ /* 0x000fe2000fffe03f */
[----:B------:R-:W-:Y:S01]  /*1420*/  LOP3.LUT R71, R19, 0x1, RZ, 0xfc, !PT ;  /* 0x0000000113477812 */ /* 0x000fe200078efcff */
[----:B-----5:R-:W-:Y:S01]  /*1430*/  IMAD.MOV.U32 R60, RZ, RZ, R57 ;  /* 0x000000ffff3c7224 */ /* 0x020fe200078e0039 */
[C---:B------:R-:W-:Y:S01]  /*1440*/  PRMT R61, R56.reuse, 0x7610, R61 ;  /* 0x00007610383d7816 */ /* 0x040fe2000000003d */
[----:B------:R-:W-:Y:S01]  /*1450*/  USHF.R.S32.HI UR5, URZ, 0x1f, UR4 ;  /* 0x0000001f3f057899 */ /* 0x000fe20008011404 */
[----:B--2---:R-:W-:Y:S01]  /*1460*/  PRMT R59, R56, 0x7610, R59 ;  /* 0x00007610383b7816 */ /* 0x004fe2000000003b */
[----:B------:R-:W-:Y:S01]  /*1470*/  IMAD.MOV.U32 R63, RZ, RZ, R57 ;  /* 0x000000ffff3f7224 */ /* 0x000fe200078e0039 */
[----:B------:R-:W-:Y:S01]  /*1480*/  ULDC.64 UR56, c[0x0][0x198] ;  /* 0x0000660000387ab9 */ /* 0x000fe20000000a00 */
[----:B------:R-:W-:Y:S01]  /*1490*/  ULEA.HI UR5, UR5, UR4, URZ, 0x6 ;  /* 0x0000000405057291 */ /* 0x000fe2000f8f303f */
[----:B------:R-:W-:Y:S01]  /*14a0*/  UMOV UR48, 0x1 ;  /* 0x0000000100307882 */ /* 0x000fe20000000000 */
[----:B------:R-:W-:Y:S01]  /*14b0*/  UMOV UR37, URZ ;  /* 0x0000003f00257c82 */ /* 0x000fe20008000000 */
[----:B------:R-:W-:Y:S01]  /*14c0*/  UMOV UR38, URZ ;  /* 0x0000003f00267c82 */ /* 0x000fe20008000000 */
[----:B------:R-:W-:Y:S01]  /*14d0*/  UMOV UR39, URZ ;  /* 0x0000003f00277c82 */ /* 0x000fe20008000000 */
[----:B------:R-:W-:Y:S01]  /*14e0*/  USHF.R.S32.HI UR49, URZ, 0x6, UR5 ;  /* 0x000000063f317899 */ /* 0x000fe20008011405 */
[----:B------:R-:W-:Y:S01]  /*14f0*/  UMOV UR36, URZ ;  /* 0x0000003f00247c82 */ /* 0x000fe20008000000 */
[----:B------:R-:W-:-:S10]  /*1500*/  UMOV UR47, URZ ;  /* 0x0000003f002f7c82 */ /* 0x000fd40008000000 */
.L_x_74:
[----:B------:R-:W-:Y:S01]  /*1510*/  LOP3.LUT R0, R18, 0x80, RZ, 0xc0, !PT ;  /* 0x0000008012007812 */ /* 0x000fe200078ec0ff */
[----:B------:R-:W2:Y:S01]  /*1520*/  S2UR UR50, SR_CgaCtaId ;  /* 0x00000000003279c3 */ /* 0x000ea20000008800 */
[----:B------:R-:W-:Y:S02]  /*1530*/  UMOV UR51, 0x400 ;  /* 0x0000040000337882 */ /* 0x000fe40000000000 */
[----:B------:R-:W-:-:S06]  /*1540*/  SHF.R.U32.HI R0, RZ, 0x7, R0 ;  /* 0x00000007ff007819 */ /* 0x000fcc0000011600 */
[----:B------:R-:W3:Y:S01]  /*1550*/  SHFL.IDX PT, R0, R0, RZ, 0x1f ;  /* 0x00001fff00007589 */ /* 0x000ee200000e0000 */
[----:B--2---:R-:W-:Y:S01]  /*1560*/  ULEA UR51, UR50, UR51, 0x18 ;  /* 0x0000003332337291 */ /* 0x004fe2000f8ec03f */
[----:B---3--:R-:W-:-:S13]  /*1570*/  R2UR UR4, R0 ;  /* 0x00000000000472ca */ /* 0x008fda00000e0000 */
[----:B------:R-:W-:-:S04]  /*1580*/  ULEA.HI UR5, UR4, UR4, URZ, 0x1 ;  /* 0x0000000404057291 */ /* 0x000fc8000f8f083f */
[----:B------:R-:W-:-:S04]  /*1590*/  ULOP3.LUT UR5, UR5, 0x7fffe, URZ, 0xc0, !UPT ;  /* 0x0007fffe05057892 */ /* 0x000fc8000f8ec03f */
[----:B------:R-:W-:-:S03]  /*15a0*/  UIADD3 UR5, UR4, -UR5, URZ ;  /* 0x8000000504057290 */ /* 0x000fc6000fffe03f */
[----:B------:R-:W-:Y:S01]  /*15b0*/  ULDC UR4, c[0x0][0x28c] ;  /* 0x0000a30000047ab9 */ /* 0x000fe20000000800 */
[----:B------:R-:W-:Y:S01]  /*15c0*/  ULEA UR5, UR5, UR51, 0xd ;  /* 0x0000003305057291 */ /* 0x000fe2000f8e683f */
[----:B------:R-:W-:-:S03]  /*15d0*/  ISETP.LT.AND P0, PT, RZ, UR4, PT ;  /* 0x00000004ff007c0c */ /* 0x000fc6000bf01270 */
[----:B------:R-:W-:-:S04]  /*15e0*/  UIADD3 UR5, UR5, 0x6400, URZ ;  /* 0x0000640005057890 */ /* 0x000fc8000fffe03f */
[----:B------:R-:W-:-:S04]  /*15f0*/  USHF.R.U32.HI UR5, URZ, 0x4, UR5 ;  /* 0x000000043f057899 */ /* 0x000fc80008011605 */
[----:B------:R-:W-:-:S04]  /*1600*/  ULOP3.LUT UR5, UR5, 0x3fff, URZ, 0xc0, !UPT ;  /* 0x00003fff05057892 */ /* 0x000fc8000f8ec03f */
[----:B------:R-:W-:Y:S01]  /*1610*/  ULOP3.LUT UR40, UR5, 0x10000, URZ, 0xfc, !UPT ;  /* 0x0001000005287892 */ /* 0x000fe2000f8efc3f */
[----:B------:R-:W-:Y:S11]  /*1620*/  @P0 BRA `(.L_x_19) ;  /* 0x0000000000400947 */ /* 0x000ff60003800000 */
[----:B------:R-:W-:Y:S01]  /*1630*/  MOV R0, 0x0 ;  /* 0x0000000000007802 */ /* 0x000fe20000000f00 */
[----:B------:R-:W-:Y:S01]  /*1640*/  ULDC.64 UR4, c[0x4][0x70] ;  /* 0x01001c0000047ab9 */ /* 0x000fe20000000a00 */
[----:B------:R-:W-:Y:S01]  /*1650*/  ULDC.64 UR6, c[0x4][0x8] ;  /* 0x0100020000067ab9 */ /* 0x000fe20000000a00 */
[----:B-1----:R-:W-:Y:S01]  /*1660*/  IMAD.U32 R4, RZ, RZ, UR4 ;  /* 0x00000004ff047e24 */ /* 0x002fe2000f8e00ff */
[----:B------:R1:W2:Y:S01]  /*1670*/  LDC.64 R14, c[0x4][R0] ;  /* 0x01000000000e7b82 */ /* 0x0002a20000000a00 */
[----:B------:R-:W-:Y:S01]  /*1680*/  IMAD.U32 R5, RZ, RZ, UR5 ;  /* 0x00000005ff057e24 */ /* 0x000fe2000f8e00ff */
[----:B------:R-:W-:Y:S01]  /*1690*/  ULDC.64 UR4, c[0x4][0x78] ;  /* 0x01001e0000047ab9 */ /* 0x000fe20000000a00 */
[----:B------:R-:W-:Y:S02]  /*16a0*/  IMAD.U32 R10, RZ, RZ, UR6 ;  /* 0x00000006ff0a7e24 */ /* 0x000fe4000f8e00ff */
[----:B------:R-:W-:Y:S02]  /*16b0*/  IMAD.U32 R6, RZ, RZ, UR4 ;  /* 0x00000004ff067e24 */ /* 0x000fe4000f8e00ff */
[----:B------:R-:W-:-:S02]  /*16c0*/  IMAD.U32 R7, RZ, RZ, UR5 ;  /* 0x00000005ff077e24 */ /* 0x000fc4000f8e00ff */
[----:B------:R-:W-:Y:S02]  /*16d0*/  IMAD.U32 R11, RZ, RZ, UR7 ;  /* 0x00000007ff0b7e24 */ /* 0x000fe4000f8e00ff */
[----:B------:R-:W-:Y:S02]  /*16e0*/  IMAD.MOV.U32 R8, RZ, RZ, 0x1e1 ;  /* 0x000001e1ff087424 */ /* 0x000fe400078e00ff */
[----:B------:R-:W-:Y:S02]  /*16f0*/  IMAD.MOV.U32 R12, RZ, RZ, 0x1 ;  /* 0x00000001ff0c7424 */ /* 0x000fe400078e00ff */
[----:B-1----:R-:W-:-:S07]  /*1700*/  IMAD.MOV.U32 R13, RZ, RZ, RZ ;  /* 0x000000ffff0d7224 */ /* 0x002fce00078e00ff */
[----:B------:R-:W-:-:S07]  /*1710*/  LEPC R20, `(.L_x_19) ;  /* 0x000000001014794e */ /* 0x000fce0000000000 */
[----:B--2---:R-:W-:Y:S05]  /*1720*/  CALL.ABS.NOINC R14 ;  /* 0x000000000e007343 */ /* 0x004fea0003c00000 */
.L_x_19:
[----:B------:R-:W-:-:S13]  /*1730*/  ISETP.NE.AND P0, PT, R73, 0x3, PT ;  /* 0x000000034900780c */ /* 0x000fda0003f05270 */
[----:B------:R-:W-:Y:S05]  /*1740*/  @!P0 BRA `(.L_x_20) ;  /* 0x0000000000048947 */ /* 0x000fea0003800000 */
[----:B------:R-:W-:Y:S01]  /*1750*/  BPT.TRAP 0x1 ;  /* 0x000000040000795c */ /* 0x000fe20000300000 */
.L_x_20:
[----:B------:R-:W-:Y:S02]  /*1760*/  IMAD.U32 R3, RZ, RZ, UR39 ;  /* 0x00000027ff037e24 */ /* 0x000fe4000f8e00ff */
[----:B------:R-:W-:-:S03]  /*1770*/  IMAD.U32 R0, RZ, RZ, UR38 ;  /* 0x00000026ff007e24 */ /* 0x000fc6000f8e00ff */
[----:B------:R-:W-:Y:S02]  /*1780*/  LEA R3, R3, UR51, 0x3 ;  /* 0x0000003303037c11 */ /* 0x000fe4000f8e18ff */
[----:B------:R-:W-:-:S04]  /*1790*/  SHF.L.U32 R0, R0, 0x1f, RZ ;  /* 0x0000001f00007819 */ /* 0x000fc800000006ff */
[----:B------:R2:W3:Y:S01]  /*17a0*/  SYNCS.PHASECHK.TRANS64.TRYWAIT P1, [R3+URZ], R0 ;  /* 0x00000000030075a7 */ /* 0x0004e2000802017f */
[----:B------:R-:W-:Y:S05]  /*17b0*/  @!P0 BRA `(.L_x_21) ;  /* 0x0000000000048947 */ /* 0x000fea0003800000 */
[----:B------:R-:W-:Y:S01]  /*17c0*/  BPT.TRAP 0x1 ;  /* 0x000000040000795c */ /* 0x000fe20000300000 */
.L_x_21:
[----:B---3--:R-:W-:Y:S05]  /*17d0*/  @P1 BRA `(.L_x_22) ;  /* 0x0000000000081947 */ /* 0x008fea0003800000 */
[----:B------:R-:W3:Y:S02]  /*17e0*/  SYNCS.PHASECHK.TRANS64.TRYWAIT P1, [R3+URZ], R0 ;  /* 0x00000000030075a7 */ /* 0x000ee4000802017f */
[----:B---3--:R-:W-:Y:S05]  /*17f0*/  @!P1 BRA `(.L_x_23) ;  /* 0x0000005800609947 */ /* 0x008fea0003800000 */
.L_x_22:
[----:B------:R-:W-:-:S04]  /*1800*/  UISETP.LT.AND UP0, UPT, UR49, 0x1, UPT ;  /* 0x000000013100788c */ /* 0x000fc8000bf01270 */
[----:B------:R-:W-:-:S04]  /*1810*/  USEL UR4, UR49, 0x1, UP0 ;  /* 0x0000000131047887 */ /* 0x000fc80008000000 */
[----:B------:R-:W-:-:S06]  /*1820*/  UIADD3 UR4, UR49, -UR4, URZ ;  /* 0x8000000431047290 */ /* 0x000fcc000fffe03f */
[----:B--23--:R-:W-:Y:S01]  /*1830*/  IMAD.U32 R0, RZ, RZ, UR4 ;  /* 0x00000004ff007e24 */ /* 0x00cfe2000f8e00ff */
[----:B------:R-:W-:Y:S05]  /*1840*/  WARPSYNC.ALL ;  /* 0x0000000000007948 */ /* 0x000fea0003800000 */
[----:B------:R-:W-:Y:S01]  /*1850*/  ISETP.GE.AND P1, PT, R0, 0x1, PT ;  /* 0x000000010000780c */ /* 0x000fe20003f26270 */
[----:B------:R-:W-:Y:S01]  /*1860*/  UIADD3 UR4, UR51, 0x26400, URZ ;  /* 0x0002640033047890 */ /* 0x000fe2000fffe03f */
[----:B------:R-:W-:Y:S01]  /*1870*/  WARPGROUP.ARRIVE ;  /* 0x00000000000079c5 */ /* 0x000fe20000000000 */
[----:B------:R-:W-:Y:S02]  /*1880*/  ULEA UR9, UR39, UR40, 0xa ;  /* 0x0000002827097291 */ /* 0x000fe4000f8e503f */
[----:B------:R-:W-:Y:S01]  /*1890*/  USHF.R.U32.HI UR4, URZ, 0x4, UR4 ;  /* 0x000000043f047899 */ /* 0x000fe20008011604 */
[----:B------:R-:W-:Y:S01]  /*18a0*/  UMOV UR5, 0x40000040 ;  /* 0x4000004000057882 */ /* 0x000fe20000000000 */
[----:B------:R-:W-:-:S02]  /*18b0*/  UMOV UR7, 0x40000040 ;  /* 0x4000004000077882 */ /* 0x000fc40000000000 */
[----:B------:R-:W-:-:S04]  /*18c0*/  ULOP3.LUT UR4, UR4, 0x3fff, URZ, 0xc0, !UPT ;  /* 0x00003fff04047892 */ /* 0x000fc8000f8ec03f */
[----:B------:R-:W-:-:S03]  /*18d0*/  ULOP3.LUT UR8, UR4, 0x10000, URZ, 0xfc, !UPT ;  /* 0x0001000004087892 */ /* 0x000fc6000f8efc3f */
[----:B------:R-:W-:Y:S01]  /*18e0*/  UMOV UR4, UR9 ;  /* 0x0000000900047c82 */ /* 0x000fe20008000000 */
[----:B------:R-:W-:-:S07]  /*18f0*/  ULEA UR10, UR39, UR8, 0x9 ;  /* 0x00000008270a7291 */ /* 0x000fce000f8e483f */
[----:B------:R-:W-:Y:S02]  /*1900*/  UMOV UR6, UR10 ;  /* 0x0000000a00067c82 */ /* 0x000fe40008000000 */
[----:B------:R-:W-:Y:S01]  /*1910*/  HGMMA.64x64x16.F32.BF16 R24, gdesc[UR4], RZ, !UPT, gsb0 ;  /* 0x00e00000041879f0 */ /* 0x000fe2000c0018ff */
[----:B------:R-:W-:Y:S02]  /*1920*/  UIADD3 UR4, UR9, 0x2, URZ ;  /* 0x0000000209047890 */ /* 0x000fe4000fffe03f */
[----:B------:R-:W-:Y:S01]  /*1930*/  UIADD3 UR6, UR10, 0x2, URZ ;  /* 0x000000020a067890 */ /* 0x000fe2000fffe03f */
[----:B------:R-:W-:Y:S01]  /*1940*/  UMOV UR5, 0x40000040 ;  /* 0x4000004000057882 */ /* 0x000fe20000000000 */
[----:B------:R-:W-:Y:S01]  /*1950*/  UMOV UR7, 0x40000040 ;  /* 0x4000004000077882 */ /* 0x000fe20000000000 */
[----:B------:R-:W-:Y:S02]  /*1960*/  WARPGROUP.DEPBAR.LE gsb0, 0x0 ;  /* 0x00008000000079c5 */ /* 0x000fe40000010000 */
[----:B------:R-:W-:-:S06]  /*1970*/  WARPGROUP.ARRIVE ;  /* 0x00000000000079c5 */ /* 0x000fcc0000000000 */
[----:B------:R-:W-:Y:S01]  /*1980*/  HGMMA.64x64x16.F32.BF16 R24, gdesc[UR4], R24, gsb0 ;  /* 0x00e00000041879f0 */ /* 0x000fe20008001818 */
        /* <DEDUP_REMOVED lines=13> */
[----:B------:R-:W-:Y:S03]  /*1a60*/  HGMMA.64x64x16.F32.BF16 R24, gdesc[UR4], R24, gsb0 ;  /* 0x00e00000041879f0 */ /* 0x000fe60008001818 */
[----:B------:R-:W-:Y:S02]  /*1a70*/  WARPGROUP.DEPBAR.LE gsb0, 0x0 ;  /* 0x00008000000079c5 */ /* 0x000fe40000010000 */
[----:B------:R-:W-:Y:S05]  /*1a80*/  @!P1 BRA `(.L_x_24) ;  /* 0x00000004000c9947 */ /* 0x000fea0003800000 */
[----:B------:R-:W-:Y:S02]  /*1a90*/  UIADD3 UR4, UR39, 0x1, URZ ;  /* 0x0000000127047890 */ /* 0x000fe4000fffe03f */
[----:B------:R-:W-:Y:S02]  /*1aa0*/  UMOV UR10, UR39 ;  /* 0x00000027000a7c82 */ /* 0x000fe40008000000 */
[----:B------:R-:W-:-:S04]  /*1ab0*/  UISETP.NE.AND UP0, UPT, UR4, 0x8, UPT ;  /* 0x000000080400788c */ /* 0x000fc8000bf05270 */
[----:B------:R-:W-:Y:S02]  /*1ac0*/  USEL UR5, URZ, 0x1, UP0 ;  /* 0x000000013f057887 */ /* 0x000fe40008000000 */
[----:B------:R-:W-:Y:S02]  /*1ad0*/  USEL UR9, UR4, URZ, UP0 ;  /* 0x0000003f04097287 */ /* 0x000fe40008000000 */
[----:B------:R-:W-:-:S06]  /*1ae0*/  ULOP3.LUT UR5, UR38, UR5, URZ, 0x3c, !UPT ;  /* 0x0000000526057292 */ /* 0x000fcc000f8e3c3f */
[----:B-1----:R-:W-:-:S07]  /*1af0*/  IMAD.U32 R5, RZ, RZ, UR5 ;  /* 0x00000005ff057e24 */ /* 0x002fce000f8e00ff */
.L_x_31:
[----:B-12---:R-:W-:Y:S05]  /*1b00*/  @!P0 BRA `(.L_x_25) ;  /* 0x0000000000048947 */ /* 0x006fea0003800000 */
[----:B------:R-:W-:Y:S01]  /*1b10*/  BPT.TRAP 0x1 ;  /* 0x000000040000795c */ /* 0x000fe20000300000 */
.L_x_25:
[----:B------:R-:W-:Y:S01]  /*1b20*/  ULEA UR4, UR9, UR51, 0x3 ;  /* 0x0000003309047291 */ /* 0x000fe2000f8e183f */
[----:B------:R-:W-:-:S08]  /*1b30*/  SHF.L.U32 R3, R5, 0x1f, RZ ;  /* 0x0000001f05037819 */ /* 0x000fd000000006ff */
[----:B------:R1:W2:Y:S01]  /*1b40*/  SYNCS.PHASECHK.TRANS64.TRYWAIT P1, [UR4], R3 ;  /* 0x00000003ff0075a7 */ /* 0x0002a20008020144 */
[----:B------:R-:W-:Y:S05]  /*1b50*/  @!P0 BRA `(.L_x_26) ;  /* 0x0000000000048947 */ /* 0x000fea0003800000 */
[----:B------:R-:W-:Y:S01]  /*1b60*/  BPT.TRAP 0x1 ;  /* 0x000000040000795c */ /* 0x000fe20000300000 */
.L_x_26:
[----:B--2---:R-:W-:Y:S05]  /*1b70*/  @P1 BRA `(.L_x_27) ;  /* 0x0000000000081947 */ /* 0x004fea0003800000 */
[----:B------:R-:W2:Y:S02]  /*1b80*/  SYNCS.PHASECHK.TRANS64.TRYWAIT P1, [UR4], R3 ;  /* 0x00000003ff0075a7 */ /* 0x000ea40008020144 */
[----:B--2---:R-:W-:Y:S05]  /*1b90*/  @!P1 BRA `(.L_x_28) ;  /* 0x00000054008c9947 */ /* 0x004fea0003800000 */
.L_x_27:
[----:B------:R-:W-:Y:S01]  /*1ba0*/  ULEA UR11, UR9, UR40, 0xa ;  /* 0x00000028090b7291 */ /* 0x000fe2000f8e503f */
[----:B------:R-:W-:Y:S01]  /*1bb0*/  WARPGROUP.ARRIVE ;  /* 0x00000000000079c5 */ /* 0x000fe20000000000 */
[----:B------:R-:W-:Y:S01]  /*1bc0*/  ULEA UR12, UR9, UR8, 0x9 ;  /* 0x00000008090c7291 */ /* 0x000fe2000f8e483f */
[----:B------:R-:W-:Y:S01]  /*1bd0*/  UMOV UR5, 0x40000040 ;  /* 0x4000004000057882 */ /* 0x000fe20000000000 */
[----:B------:R-:W-:-:S03]  /*1be0*/  UMOV UR7, 0x40000040 ;  /* 0x4000004000077882 */ /* 0x000fc60000000000 */
[----:B------:R-:W-:Y:S02]  /*1bf0*/  UMOV UR4, UR11 ;  /* 0x0000000b00047c82 */ /* 0x000fe40008000000 */
[----:B------:R-:W-:Y:S02]  /*1c00*/  UMOV UR6, UR12 ;  /* 0x0000000c00067c82 */ /* 0x000fe40008000000 */
[----:B------:R-:W-:Y:S01]  /*1c10*/  HGMMA.64x64x16.F32.BF16 R24, gdesc[UR4], R24, gsb0 ;  /* 0x00e00000041879f0 */ /* 0x000fe20008001818 */
[----:B------:R-:W-:Y:S02]  /*1c20*/  UIADD3 UR4, UR11, 0x2, URZ ;  /* 0x000000020b047890 */ /* 0x000fe4000fffe03f */
[----:B------:R-:W-:Y:S01]  /*1c30*/  UIADD3 UR6, UR12, 0x2, URZ ;  /* 0x000000020c067890 */ /* 0x000fe2000fffe03f */
[----:B------:R-:W-:Y:S01]  /*1c40*/  UMOV UR5, 0x40000040 ;  /* 0x4000004000057882 */ /* 0x000fe20000000000 */
[----:B------:R-:W-:Y:S01]  /*1c50*/  UMOV UR7, 0x40000040 ;  /* 0x4000004000077882 */ /* 0x000fe20000000000 */
[----:B------:R-:W-:-:S02]  /*1c60*/  WARPGROUP.DEPBAR.LE gsb0, 0x0 ;  /* 0x00008000000079c5 */ /* 0x000fc40000010000 */
        /* <DEDUP_REMOVED lines=18> */
[----:B------:R-:W-:Y:S01]  /*1d90*/  BPT.TRAP 0x1 ;  /* 0x000000040000795c */ /* 0x000fe20000300000 */
.L_x_29:
[----:B------:R-:W-:Y:S01]  /*1da0*/  ULEA UR4, UR10, UR51, 0x3 ;  /* 0x000000330a047291 */ /* 0x000fe2000f8e183f */
[----:B------:R-:W-:-:S03]  /*1db0*/  ISETP.GT.U32.AND P1, PT, R22, 0x1, PT ;  /* 0x000000011600780c */ /* 0x000fc60003f24070 */
[----:B------:R-:W-:-:S04]  /*1dc0*/  UIADD3 UR4, UR4, 0x40, URZ ;  /* 0x0000004004047890 */ /* 0x000fc8000fffe03f */
[----:B------:R-:W-:-:S09]  /*1dd0*/  UPRMT UR4, URZ, 0x654, UR4 ;  /* 0x000006543f047896 */ /* 0x000fd20008000004 */
[----:B------:R-:W-:Y:S01]  /*1de0*/  SYNCS.ARRIVE.TRANS64.RED.A1T0 RZ, [UR4], RZ ;  /* 0x000000ffffff79a7 */ /* 0x000fe20008100404 */
[----:B------:R-:W-:Y:S05]  /*1df0*/  @P1 BRA `(.L_x_30) ;  /* 0x0000000000041947 */ /* 0x000fea0003800000 */
[----:B------:R-:W-:Y:S01]  /*1e00*/  BPT.TRAP 0x1 ;  /* 0x000000040000795c */ /* 0x000fe20000300000 */
.L_x_30:
[----:B------:R-:W-:Y:S01]  /*1e10*/  UIADD3 UR9, UR9, 0x1, URZ ;  /* 0x0000000109097890 */ /* 0x000fe2000fffe03f */
[C---:B------:R-:W-:Y:S01]  /*1e20*/  ISETP.GT.AND P1, PT, R0.reuse, 0x1, PT ;  /* 0x000000010000780c */ /* 0x040fe20003f24270 */
[----:B------:R-:W-:Y:S01]  /*1e30*/  UIADD3 UR10, UR10, 0x1, URZ ;  /* 0x000000010a0a7890 */ /* 0x000fe2000fffe03f */
[----:B------:R-:W-:Y:S01]  /*1e40*/  VIADD R0, R0, 0xffffffff ;  /* 0xffffffff00007836 */ /* 0x000fe20000000000 */
[----:B------:R-:W-:Y:S02]  /*1e50*/  UISETP.NE.AND UP0, UPT, UR9, 0x8, UPT ;  /* 0x000000080900788c */ /* 0x000fe4000bf05270 */
[----:B------:R-:W-:Y:S02]  /*1e60*/  UISETP.NE.AND UP1, UPT, UR10, 0x8, UPT ;  /* 0x000000080a00788c */ /* 0x000fe4000bf25270 */
[----:B------:R-:W-:Y:S02]  /*1e70*/  USEL UR4, URZ, 0x1, UP0 ;  /* 0x000000013f047887 */ /* 0x000fe40008000000 */
[----:B------:R-:W-:-:S02]  /*1e80*/  USEL UR9, UR9, URZ, UP0 ;  /* 0x0000003f09097287 */ /* 0x000fc40008000000 */
[----:B------:R-:W-:Y:S02]  /*1e90*/  USEL UR10, UR10, URZ, UP1 ;  /* 0x0000003f0a0a7287 */ /* 0x000fe40008800000 */
[----:B------:R-:W-:Y:S01]  /*1ea0*/  LOP3.LUT R5, R5, UR4, RZ, 0x3c, !PT ;  /* 0x0000000405057c12 */ /* 0x000fe2000f8e3cff */
[----:B------:R-:W-:Y:S09]  /*1eb0*/  @P1 BRA `(.L_x_31) ;  /* 0xfffffffc00101947 */ /* 0x000ff2000383ffff */
.L_x_24:
[----:B------:R-:W3:Y:S02]  /*1ec0*/  LDC R0, c[0x0][0x28c] ;  /* 0x0000a300ff007b82 */ /* 0x000ee40000000800 */
[----:B---3--:R-:W-:-:S13]  /*1ed0*/  ISETP.GE.AND P1, PT, R0, 0x1, PT ;  /* 0x000000010000780c */ /* 0x008fda0003f26270 */
[----:B------:R-:W-:Y:S05]  /*1ee0*/  @!P1 BRA `(.L_x_32) ;  /* 0x0000000000349947 */ /* 0x000fea0003800000 */
[----:B------:R-:W-:Y:S05]  /*1ef0*/  @!P0 BRA `(.L_x_33) ;  /* 0x0000000000048947 */ /* 0x000fea0003800000 */
[----:B------:R-:W-:Y:S01]  /*1f00*/  BPT.TRAP 0x1 ;  /* 0x000000040000795c */ /* 0x000fe20000300000 */
.L_x_33:
[----:B------:R-:W-:Y:S01]  /*1f10*/  UISETP.LT.AND UP0, UPT, UR49, 0x1, UPT ;  /* 0x000000013100788c */ /* 0x000fe2000bf01270 */
[----:B------:R-:W-:-:S03]  /*1f20*/  ISETP.GT.U32.AND P0, PT, R22, 0x1, PT ;  /* 0x000000011600780c */ /* 0x000fc60003f04070 */
[----:B------:R-:W-:-:S04]  /*1f30*/  USEL UR4, UR49, 0x1, UP0 ;  /* 0x0000000131047887 */ /* 0x000fc80008000000 */
[----:B------:R-:W-:-:S04]  /*1f40*/  UIADD3 UR4, UR39, UR49, -UR4 ;  /* 0x0000003127047290 */ /* 0x000fc8000fffe804 */
[----:B------:R-:W-:-:S04]  /*1f50*/  USHF.L.U32 UR4, UR4, 0x3, URZ ;  /* 0x0000000304047899 */ /* 0x000fc8000800063f */
[----:B------:R-:W-:-:S04]  /*1f60*/  ULOP3.LUT UR4, UR4, 0x38, URZ, 0xc0, !UPT ;  /* 0x0000003804047892 */ /* 0x000fc8000f8ec03f */
[----:B------:R-:W-:-:S04]  /*1f70*/  UIADD3 UR4, UR51, 0x40, UR4 ;  /* 0x0000004033047890 */ /* 0x000fc8000fffe004 */
[----:B------:R-:W-:-:S09]  /*1f80*/  UPRMT UR4, URZ, 0x654, UR4 ;  /* 0x000006543f047896 */ /* 0x000fd20008000004 */
[----:B------:R-:W-:Y:S01]  /*1f90*/  SYNCS.ARRIVE.TRANS64.RED.A1T0 RZ, [UR4], RZ ;  /* 0x000000ffffff79a7 */ /* 0x000fe20008100404 */
[----:B------:R-:W-:Y:S05]  /*1fa0*/  @P0 BRA `(.L_x_32) ;  /* 0x0000000000040947 */ /* 0x000fea0003800000 */
[----:B------:R-:W-:Y:S01]  /*1fb0*/  BPT.TRAP 0x1 ;  /* 0x000000040000795c */ /* 0x000fe20000300000 */
.L_x_32:
[----:B------:R-:W-:Y:S01]  /*1fc0*/  UIADD3 UR4, UR51, 0x200, URZ ;  /* 0x0000020033047890 */ /* 0x000fe2000fffe03f */
[----:B------:R-:W-:Y:S02]  /*1fd0*/  R2UR UR42, R62 ;  /* 0x000000003e2a72ca */ /* 0x000fe400000e0000 */
[----:B------:R-:W-:Y:S01]  /*1fe0*/  R2UR UR41, R64 ;  /* 0x00000000402972ca */ /* 0x000fe200000e0000 */
[----:B------:R-:W-:-:S06]  /*1ff0*/  ULOP3.LUT UP0, URZ, UR4, 0x1bf, URZ, 0xc0, !UPT ;  /* 0x000001bf043f7892 */ /* 0x000fcc000f80c03f */
[----:B------:R-:W-:-:S04]  /*2000*/  PLOP3.LUT P0, PT, PT, PT, UP0, 0x80, 0x0 ;  /* 0x000000000000781c */ /* 0x000fc80003f0f008 */
[----:B------:R-:W-:Y:S02]  /*2010*/  USHF.L.U32 UR42, UR42, 0x7, URZ ;  /* 0x000000072a2a7899 */ /* 0x000fe4000800063f */
[----:B------:R-:W-:-:S07]  /*2020*/  USHF.L.U32 UR41, UR41, 0x6, URZ ;  /* 0x0000000629297899 */ /* 0x000fce000800063f */
[----:B------:R-:W-:Y:S05]  /*2030*/  @!P0 BRA `(.L_x_34) ;  /* 0x00000000007c8947 */ /* 0x000fea0003800000 */
[----:B------:R-:W-:Y:S01]  /*2040*/  MOV R23, 0x0 ;  /* 0x0000000000177802 */ /* 0x000fe20000000f00 */
[----:B------:R-:W-:Y:S01]  /*2050*/  ULDC.64 UR4, c[0x4][0x80] ;  /* 0x0100200000047ab9 */ /* 0x000fe20000000a00 */
[----:B------:R-:W-:Y:S01]  /*2060*/  ULDC.64 UR6, c[0x4][0x10] ;  /* 0x0100040000067ab9 */ /* 0x000fe20000000a00 */
[----:B-12---:R-:W-:Y:S01]  /*2070*/  IMAD.U32 R4, RZ, RZ, UR4 ;  /* 0x00000004ff047e24 */ /* 0x006fe2000f8e00ff */
        /* <DEDUP_REMOVED lines=12> */
.L_x_35:
[----:B------:R1:W2:Y:S01]  /*2140*/  LDC.64 R14, c[0x4][R23] ;  /* 0x01000000170e7b82 */ /* 0x0002a20000000a00 */
[----:B------:R-:W-:Y:S01]  /*2150*/  ULDC.64 UR4, c[0x4][0x80] ;  /* 0x0100200000047ab9 */ /* 0x000fe20000000a00 */
[----:B------:R-:W-:Y:S01]  /*2160*/  ULDC.64 UR6, c[0x4][0x10] ;  /* 0x0100040000067ab9 */ /* 0x000fe20000000a00 */
[----:B------:R-:W-:Y:S02]  /*2170*/  IMAD.U32 R4, RZ, RZ, UR4 ;  /* 0x00000004ff047e24 */ /* 0x000fe4000f8e00ff */
        /* <DEDUP_REMOVED lines=11> */
.L_x_34:
[----:B-12---:R-:W1:Y:S01]  /*2230*/  LDC R4, c[0x0][0x288] ;  /* 0x0000a200ff047b82 */ /* 0x006e620000000800 */
[----:B------:R-:W-:Y:S01]  /*2240*/  ULDC.64 UR4, c[0x0][0x590] ;  /* 0x0001640000047ab9 */ /* 0x000fe20000000a00 */
[----:B------:R-:W-:Y:S01]  /*2250*/  SHF.R.U32.HI R0, RZ, 0x2, R18 ;  /* 0x00000002ff007819 */ /* 0x000fe20000011612 */
[----:B------:R-:W-:Y:S01]  /*2260*/  IMAD.U32 R77, RZ, RZ, UR4 ;  /* 0x00000004ff4d7e24 */ /* 0x000fe2000f8e00ff */
[C---:B------:R-:W-:Y:S01]  /*2270*/  LOP3.LUT R6, R18.reuse, 0xe0, RZ, 0xc0, !PT ;  /* 0x000000e012067812 */ /* 0x040fe200078ec0ff */
[----:B------:R-:W-:Y:S01]  /*2280*/  IMAD.U32 R79, RZ, RZ, UR5 ;  /* 0x00000005ff4f7e24 */ /* 0x000fe2000f8e00ff */
[----:B------:R-:W-:Y:S01]  /*2290*/  LOP3.LUT R3, R18, 0x3, RZ, 0xc0, !PT ;  /* 0x0000000312037812 */ /* 0x000fe200078ec0ff */
[----:B------:R-:W-:Y:S01]  /*22a0*/  ULDC UR4, c[0x0][0x284] ;  /* 0x0000a10000047ab9 */ /* 0x000fe20000000800 */
[----:B------:R-:W-:Y:S02]  /*22b0*/  ISETP.NE.U32.AND P0, PT, R77, RZ, PT ;  /* 0x000000ff4d00720c */ /* 0x000fe40003f05070 */
[----:B------:R-:W-:-:S02]  /*22c0*/  LOP3.LUT R7, R0, 0x7, RZ, 0xc0, !PT ;  /* 0x0000000700077812 */ /* 0x000fc400078ec0ff */
[----:B------:R-:W-:Y:S02]  /*22d0*/  ISETP.NE.AND.EX P0, PT, R79, RZ, PT, P0 ;  /* 0x000000ff4f00720c */ /* 0x000fe40003f05300 */
[----:B------:R-:W-:Y:S01]  /*22e0*/  SHF.R.U32.HI R0, RZ, 0x1, R6 ;  /* 0x00000001ff007819 */ /* 0x000fe20000011606 */
[----:B-1----:R-:W-:-:S03]  /*22f0*/  IMAD R5, R3, -0x2, R4 ;  /* 0xfffffffe03057824 */ /* 0x002fc600078e0204 */
[----:B------:R-:W-:Y:S01]  /*2300*/  IADD3 R3, -R0, UR4, -R7 ;  /* 0x0000000400037c10 */ /* 0x000fe2000fffe907 */
[----:B------:R-:W-:-:S04]  /*2310*/  IMAD R64, R64, -0x40, R5 ;  /* 0xffffffc040407824 */ /* 0x000fc800078e0205 */
[----:B------:R-:W-:Y:S02]  /*2320*/  IMAD R62, R62, -0x80, R3 ;  /* 0xffffff803e3e7824 */ /* 0x000fe400078e0203 */
[----:B------:R-:W-:Y:S05]  /*2330*/  @!P0 BRA `(.L_x_36) ;  /* 0x0000000000548947 */ /* 0x000fea0003800000 */
[----:B------:R-:W-:Y:S02]  /*2340*/  ULDC.64 UR4, c[0x0][0x588] ;  /* 0x0001620000047ab9 */ /* 0x000fe40000000a00 */
[----:B------:R-:W-:-:S04]  /*2350*/  ISETP.NE.U32.AND P1, PT, RZ, UR4, PT ;  /* 0x00000004ff007c0c */ /* 0x000fc8000bf25070 */
[----:B------:R-:W-:-:S13]  /*2360*/  ISETP.NE.AND.EX P1, PT, RZ, UR5, PT, P1 ;  /* 0x00000005ff007c0c */ /* 0x000fda000bf25310 */
[----:B------:R-:W-:Y:S05]  /*2370*/  @!P1 BRA `(.L_x_37) ;  /* 0x0000000000289947 */ /* 0x000fea0003800000 */
[----:B------:R-:W1:Y:S01]  /*2380*/  LDC.64 R4, c[0x0][0x588] ;  /* 0x00016200ff047b82 */ /* 0x000e620000000a00 */
[----:B------:R-:W-:-:S04]  /*2390*/  IMAD R3, R77, UR43, RZ ;  /* 0x0000002b4d037c24 */ /* 0x000fc8000f8e02ff */
[----:B-1----:R-:W-:-:S05]  /*23a0*/  IMAD.WIDE R4, R3, 0x4, R4 ;  /* 0x0000000403047825 */ /* 0x002fca00078e0204 */
[----:B------:R-:W2:Y:S01]  /*23b0*/  LDG.E R57, desc[UR54][R4.64] ;  /* 0x0000003604397981 */ /* 0x000ea2000c1e1900 */
[----:B------:R-:W-:Y:S02]  /*23c0*/  IMAD.MOV.U32 R56, RZ, RZ, 0x1 ;  /* 0x00000001ff387424 */ /* 0x000fe400078e00ff */
[----:B------:R-:W-:Y:S02]  /*23d0*/  IMAD.MOV.U32 R61, RZ, RZ, 0x1 ;  /* 0x00000001ff3d7424 */ /* 0x000fe400078e00ff */
[----:B------:R-:W-:Y:S02]  /*23e0*/  IMAD.MOV.U32 R59, RZ, RZ, 0x1 ;  /* 0x00000001ff3b7424 */ /* 0x000fe400078e00ff */
[--C-:B--2---:R-:W-:Y:S02]  /*23f0*/  IMAD.MOV.U32 R60, RZ, RZ, R57.reuse ;  /* 0x000000ffff3c7224 */ /* 0x104fe400078e0039 */
[----:B------:R-:W-:Y:S01]  /*2400*/  IMAD.MOV.U32 R63, RZ, RZ, R57 ;  /* 0x000000ffff3f7224 */ /* 0x000fe200078e0039 */
[----:B------:R-:W-:Y:S06]  /*2410*/  BRA `(.L_x_36) ;  /* 0x00000000001c7947 */ /* 0x000fec0003800000 */
.L_x_37:
[----:B------:R-:W-:Y:S01]  /*2420*/  ULDC UR4, c[0x0][0x580] ;  /* 0x0001600000047ab9 */ /* 0x000fe20000000800 */
[----:B------:R-:W-:Y:S02]  /*2430*/  IMAD.MOV.U32 R56, RZ, RZ, 0x1 ;  /* 0x00000001ff387424 */ /* 0x000fe400078e00ff */
[----:B------:R-:W-:Y:S02]  /*2440*/  IMAD.MOV.U32 R61, RZ, RZ, 0x1 ;  /* 0x00000001ff3d7424 */ /* 0x000fe400078e00ff */
[----:B------:R-:W-:Y:S02]  /*2450*/  IMAD.MOV.U32 R59, RZ, RZ, 0x1 ;  /* 0x00000001ff3b7424 */ /* 0x000fe400078e00ff */
[----:B------:R-:W-:Y:S02]  /*2460*/  IMAD.U32 R57, RZ, RZ, UR4 ;  /* 0x00000004ff397e24 */ /* 0x000fe4000f8e00ff */
[----:B------:R-:W-:Y:S02]  /*2470*/  IMAD.U32 R60, RZ, RZ, UR4 ;  /* 0x00000004ff3c7e24 */ /* 0x000fe4000f8e00ff */
[----:B------:R-:W-:-:S07]  /*2480*/  IMAD.U32 R63, RZ, RZ, UR4 ;  /* 0x00000004ff3f7e24 */ /* 0x000fce000f8e00ff */
.L_x_36:
[----:B------:R-:W1:Y:S02]  /*2490*/  LDC.64 R8, c[0x0][0x5b0] ;  /* 0x00016c00ff087b82 */ /* 0x000e640000000a00 */
[----:B-1----:R-:W-:-:S04]  /*24a0*/  ISETP.NE.U32.AND P1, PT, R8, RZ, PT ;  /* 0x000000ff0800720c */ /* 0x002fc80003f25070 */
[----:B------:R-:W-:-:S13]  /*24b0*/  ISETP.NE.AND.EX P1, PT, R9, RZ, PT, P1 ;  /* 0x000000ff0900720c */ /* 0x000fda0003f25310 */
        /* <DEDUP_REMOVED lines=8> */
[----:B------:R1:W5:Y:S01]  /*2540*/  LDG.E R58, desc[UR54][R4.64] ;  /* 0x00000036043a7981 */ /* 0x000362000c1e1900 */
[----:B------:R-:W-:Y:S05]  /*2550*/  BRA `(.L_x_38) ;  /* 0x0000000000087947 */ /* 0x000fea0003800000 */
.L_x_39:
[----:B------:R-:W-:Y:S02]  /*2560*/  ULDC UR4, c[0x0][0x5a0] ;  /* 0x0001680000047ab9 */ /* 0x000fe40000000800 */
[----:B------:R-:W-:-:S07]  /*2570*/  IMAD.U32 R58, RZ, RZ, UR4 ;  /* 0x00000004ff3a7e24 */ /* 0x000fce000f8e00ff */
.L_x_38:
[----:B------:R-:W2:Y:S01]  /*2580*/  LDC.64 R10, c[0x0][0x5c0] ;  /* 0x00017000ff0a7b82 */ /* 0x000ea20000000a00 */
[----:B------:R-:W-:Y:S01]  /*2590*/  ULDC.64 UR4, c[0x0][0x588] ;  /* 0x0001620000047ab9 */ /* 0x000fe20000000a00 */
[----:B------:R-:W-:Y:S01]  /*25a0*/  ISETP.EQ.U32.AND P3, PT, R77, RZ, PT ;  /* 0x000000ff4d00720c */ /* 0x000fe20003f62070 */
[----:B-1----:R-:W-:Y:S01]  /*25b0*/  IMAD.MOV.U32 R4, RZ, RZ, 0x1 ;  /* 0x00000001ff047424 */ /* 0x002fe200078e00ff */
[----:B------:R-:W-:Y:S01]  /*25c0*/  ISETP.NE.U32.AND P1, PT, RZ, UR4, PT ;  /* 0x00000004ff007c0c */ /* 0x000fe2000bf25070 */
[----:B------:R-:W-:Y:S01]  /*25d0*/  IMAD.MOV.U32 R3, RZ, RZ, 0x1 ;  /* 0x00000001ff037424 */ /* 0x000fe200078e00ff */
[----:B------:R-:W-:Y:S02]  /*25e0*/  LOP3.LUT P4, RZ, R59, 0xff, RZ, 0xc0, !PT ;  /* 0x000000ff3bff7812 */ /* 0x000fe4000788c0ff */
[----:B------:R-:W1:Y:S01]  /*25f0*/  LDC R13, c[0x0][0x5c8] ;  /* 0x00017200ff0d7b82 */ /* 0x000e620000000800 */
[----:B------:R-:W-:Y:S02]  /*2600*/  ISETP.NE.AND.EX P1, PT, RZ, UR5, PT, P1 ;  /* 0x00000005ff007c0c */ /* 0x000fe4000bf25310 */
[----:B------:R-:W-:-:S02]  /*2610*/  FSEL R0, R63, R60, !P4 ;  /* 0x0000003c3f007208 */ /* 0x000fc40006000000 */
[----:B------:R-:W-:Y:S02]  /*2620*/  ISETP.EQ.OR.EX P3, PT, R79, RZ, !P1, P3 ;  /* 0x000000ff4f00720c */ /* 0x000fe40004f62730 */
[----:B------:R-:W-:Y:S02]  /*2630*/  PLOP3.LUT P1, PT, P1, PT, PT, 0x8, 0x0 ;  /* 0x000000000000781c */ /* 0x000fe40000f2e170 */
[C---:B------:R-:W-:Y:S02]  /*2640*/  FSEL R60, R57.reuse, R60, !P0 ;  /* 0x0000003c393c7208 */ /* 0x040fe40004000000 */
[----:B------:R-:W-:Y:S02]  /*2650*/  FSEL R0, R57, R0, !P0 ;  /* 0x0000000039007208 */ /* 0x000fe40004000000 */
[----:B--2---:R-:W-:-:S04]  /*2660*/  ISETP.NE.U32.AND P2, PT, R10, RZ, PT ;  /* 0x000000ff0a00720c */ /* 0x004fc80003f45070 */
[----:B------:R-:W-:-:S04]  /*2670*/  ISETP.NE.AND.EX P2, PT, R11, RZ, PT, P2 ;  /* 0x000000ff0b00720c */ /* 0x000fc80003f45320 */
[----:B-1----:R-:W-:Y:S01]  /*2680*/  FSEL R13, R13, RZ, !P2 ;  /* 0x000000ff0d0d7208 */ /* 0x002fe20005000000 */
[----:B------:R-:W-:Y:S08]  /*2690*/  @!P3 BRA `(.L_x_40) ;  /* 0x000000000040b947 */ /* 0x000ff00003800000 */
[----:B------:R-:W-:Y:S04]  /*26a0*/  BSSY B0, `(.L_x_41) ;  /* 0x000000e000007945 */ /* 0x000fe80003800000 */
[----:B------:R-:W-:Y:S05]  /*26b0*/  @!P0 BRA `(.L_x_42) ;  /* 0x0000000000248947 */ /* 0x000fea0003800000 */
[----:B------:R-:W-:Y:S02]  /*26c0*/  LOP3.LUT P4, RZ, R61, 0xff, RZ, 0xc0, !PT ;  /* 0x000000ff3dff7812 */ /* 0x000fe4000788c0ff */
[----:B------:R-:W-:Y:S02]  /*26d0*/  PLOP3.LUT P3, PT, P1, PT, PT, 0x80, 0x0 ;  /* 0x000000000000781c */ /* 0x000fe40000f6f070 */
[----:B------:R-:W-:-:S09]  /*26e0*/  PRMT R59, RZ, 0x7610, R59 ;  /* 0x00007610ff3b7816 */ /* 0x000fd2000000003b */
[----:B------:R-:W-:Y:S05]  /*26f0*/  @!P4 BRA `(.L_x_43) ;  /* 0x000000000020c947 */ /* 0x000fea0003800000 */
[----:B------:R-:W-:Y:S01]  /*2700*/  FSETP.EQ.AND P3, PT, R57, RZ, PT ;  /* 0x000000ff3900720b */ /* 0x000fe20003f62000 */
[----:B------:R-:W-:Y:S01]  /*2710*/  IMAD.MOV.U32 R60, RZ, RZ, R57 ;  /* 0x000000ffff3c7224 */ /* 0x000fe200078e0039 */
[----:B------:R-:W-:Y:S01]  /*2720*/  PRMT R59, R61, 0x7610, R59 ;  /* 0x000076103d3b7816 */ /* 0x000fe2000000003b */
[----:B------:R-:W-:Y:S01]  /*2730*/  IMAD.MOV.U32 R0, RZ, RZ, R57 ;  /* 0x000000ffff007224 */ /* 0x000fe200078e0039 */
[----:B------:R-:W-:Y:S09]  /*2740*/  BRA `(.L_x_43) ;  /* 0x00000000000c7947 */ /* 0x000ff20003800000 */
.L_x_42:
[----:B------:R-:W-:Y:S01]  /*2750*/  FSETP.EQ.AND P3, PT, R57, RZ, PT ;  /* 0x000000ff3900720b */ /* 0x000fe20003f62000 */
[--C-:B------:R-:W-:Y:S02]  /*2760*/  IMAD.MOV.U32 R60, RZ, RZ, R57.reuse ;  /* 0x000000ffff3c7224 */ /* 0x100fe400078e0039 */
[----:B------:R-:W-:-:S10]  /*2770*/  IMAD.MOV.U32 R0, RZ, RZ, R57 ;  /* 0x000000ffff007224 */ /* 0x000fd400078e0039 */
.L_x_43:
[----:B------:R-:W-:Y:S05]  /*2780*/  BSYNC B0 ;  /* 0x0000000000007941 */ /* 0x000fea0003800000 */
.L_x_41:
[----:B------:R-:W-:-:S07]  /*2790*/  SEL R4, RZ, 0x1, P3 ;  /* 0x00000001ff047807 */ /* 0x000fce0001800000 */
.L_x_40:
[----:B------:R-:W-:Y:S04]  /*27a0*/  BSSY B0, `(.L_x_44) ;  /* 0x000000f000007945 */ /* 0x000fe80003800000 */
[----:B------:R-:W-:Y:S05]  /*27b0*/  @!P0 BRA `(.L_x_45) ;  /* 0x0000000000288947 */ /* 0x000fea0003800000 */
[----:B------:R-:W-:Y:S02]  /*27c0*/  LOP3.LUT P0, RZ, R56, 0xff, RZ, 0xc0, !PT ;  /* 0x000000ff38ff7812 */ /* 0x000fe4000780c0ff */
[----:B------:R-:W-:Y:S02]  /*27d0*/  PRMT R61, RZ, 0x7610, R61 ;  /* 0x00007610ff3d7816 */ /* 0x000fe4000000003d */
[----:B------:R-:W-:-:S09]  /*27e0*/  PRMT R59, RZ, 0x7610, R59 ;  /* 0x00007610ff3b7816 */ /* 0x000fd2000000003b */
[----:B------:R-:W-:Y:S05]  /*27f0*/  @!P0 BRA `(.L_x_46) ;  /* 0x0000000000248947 */ /* 0x000fea0003800000 */
[----:B------:R-:W-:Y:S01]  /*2800*/  FSETP.EQ.AND P1, PT, R57, RZ, PT ;  /* 0x000000ff3900720b */ /* 0x000fe20003f22000 */
[----:B------:R-:W-:Y:S01]  /*2810*/  IMAD.MOV.U32 R60, RZ, RZ, R57 ;  /* 0x000000ffff3c7224 */ /* 0x000fe200078e0039 */
[C---:B------:R-:W-:Y:S01]  /*2820*/  PRMT R61, R56.reuse, 0x7610, R61 ;  /* 0x00007610383d7816 */ /* 0x040fe2000000003d */
[----:B------:R-:W-:Y:S01]  /*2830*/  IMAD.MOV.U32 R0, RZ, RZ, R57 ;  /* 0x000000ffff007224 */ /* 0x000fe200078e0039 */
[----:B------:R-:W-:Y:S01]  /*2840*/  PRMT R59, R56, 0x7610, R59 ;  /* 0x00007610383b7816 */ /* 0x000fe2000000003b */
[----:B------:R-:W-:Y:S08]  /*2850*/  BRA `(.L_x_46) ;  /* 0x00000000000c7947 */ /* 0x000ff00003800000 */
.L_x_45:
[----:B------:R-:W-:Y:S01]  /*2860*/  FSETP.EQ.AND P1, PT, R57, RZ, PT ;  /* 0x000000ff3900720b */ /* 0x000fe20003f22000 */
[--C-:B------:R-:W-:Y:S02]  /*2870*/  IMAD.MOV.U32 R60, RZ, RZ, R57.reuse ;  /* 0x000000ffff3c7224 */ /* 0x100fe400078e0039 */
[----:B------:R-:W-:-:S10]  /*2880*/  IMAD.MOV.U32 R0, RZ, RZ, R57 ;  /* 0x000000ffff007224 */ /* 0x000fd400078e0039 */
.L_x_46:
[----:B------:R-:W-:Y:S05]  /*2890*/  BSYNC B0 ;  /* 0x0000000000007941 */ /* 0x000fea0003800000 */
.L_x_44:
[----:B------:R-:W-:Y:S01]  /*28a0*/  ULOP3.LUT UR4, UR48, 0x1, URZ, 0x3c, !UPT ;  /* 0x0000000130047892 */ /* 0x000fe2000f8e3c3f */
[----:B------:R-:W-:Y:S01]  /*28b0*/  PRMT R8, R4, 0x9910, RZ ;  /* 0x0000991004087816 */ /* 0x000fe200000000ff */
[----:B------:R-:W-:Y:S01]  /*28c0*/  IMAD.MOV.U32 R15, RZ, RZ, R13 ;  /* 0x000000ffff0f7224 */ /* 0x000fe200078e000d */
[----:B------:R-:W-:Y:S09]  /*28d0*/  @!P2 BRA `(.L_x_47) ;  /* 0x00000000005ca947 */ /* 0x000ff20003800000 */
[----:B------:R-:W1:Y:S01]  /*28e0*/  LDC.64 R12, c[0x0][0x5d0] ;  /* 0x00017400ff0c7b82 */ /* 0x000e620000000a00 */
[----:B------:R-:W-:Y:S01]  /*28f0*/  SHF.R.U32.HI R6, RZ, 0x5, R6 ;  /* 0x00000005ff067819 */ /* 0x000fe20000011606 */
[----:B------:R-:W-:Y:S01]  /*2900*/  USHF.R.S32.HI UR5, URZ, 0x1f, UR43 ;  /* 0x0000001f3f057899 */ /* 0x000fe2000801142b */
[----:B------:R-:W-:-:S03]  /*2910*/  ISETP.GE.AND P0, PT, R64, 0x1, PT ;  /* 0x000000014000780c */ /* 0x000fc60003f06270 */
[----:B------:R-:W-:Y:S01]  /*2920*/  IMAD.SHL.U32 R4, R6, 0x10, RZ ;  /* 0x0000001006047824 */ /* 0x000fe200078e00ff */
[C---:B------:R-:W-:Y:S02]  /*2930*/  ISETP.LT.OR P2, PT, R62.reuse, 0x1, !P0 ;  /* 0x000000013e00780c */ /* 0x040fe40004741670 */
[----:B------:R-:W-:Y:S02]  /*2940*/  ISETP.LT.OR P0, PT, R62, 0x9, !P0 ;  /* 0x000000093e00780c */ /* 0x000fe40004701670 */
[----:B------:R-:W-:-:S05]  /*2950*/  LOP3.LUT R4, R4, 0xfffffff0, R7, 0xe2, !PT ;  /* 0xfffffff004047812 */ /* 0x000fca00078ee207 */
[----:B------:R-:W-:-:S05]  /*2960*/  VIADD R4, R4, UR42 ;  /* 0x0000002a04047c36 */ /* 0x000fca0008000000 */
[--C-:B------:R-:W-:Y:S01]  /*2970*/  SHF.R.S32.HI R5, RZ, 0x1f, R4.reuse ;  /* 0x0000001fff057819 */ /* 0x100fe20000011404 */
[C---:B-1----:R-:W-:Y:S02]  /*2980*/  IMAD R6, R12.reuse, UR5, RZ ;  /* 0x000000050c067c24 */ /* 0x042fe4000f8e02ff */
[----:B------:R-:W-:-:S04]  /*2990*/  IMAD.WIDE.U32 R4, R12, UR43, R4 ;  /* 0x0000002b0c047c25 */ /* 0x000fc8000f8e0004 */
[----:B------:R-:W-:Y:S01]  /*29a0*/  IMAD R7, R13, UR43, R6 ;  /* 0x0000002b0d077c24 */ /* 0x000fe2000f8e0206 */
[----:B------:R-:W-:-:S03]  /*29b0*/  LEA R6, P3, R4, R10, 0x1 ;  /* 0x0000000a04067211 */ /* 0x000fc600078608ff */
[----:B------:R-:W-:-:S05]  /*29c0*/  IMAD.IADD R5, R5, 0x1, R7 ;  /* 0x0000000105057824 */ /* 0x000fca00078e0207 */
[----:B------:R-:W-:-:S05]  /*29d0*/  LEA.HI.X R7, R4, R11, R5, 0x1, P3 ;  /* 0x0000000b04077211 */ /* 0x000fca00018f0c05 */
[----:B------:R-:W2:Y:S04]  /*29e0*/  @!P2 LDG.E.U16 R5, desc[UR54][R6.64] ;  /* 0x000000360605a981 */ /* 0x000ea8000c1e1500 */
[----:B------:R-:W3:Y:S01]  /*29f0*/  @!P0 LDG.E.U16 R4, desc[UR54][R6.64+0x10] ;  /* 0x0000103606048981 */ /* 0x000ee2000c1e1500 */
[----:B------:R-:W-:Y:S01]  /*2a00*/  IMAD.MOV.U32 R13, RZ, RZ, RZ ;  /* 0x000000ffff0d7224 */ /* 0x000fe200078e00ff */
[----:B--2---:R-:W-:-:S04]  /*2a10*/  @!P2 PRMT R13, R5, 0x5410, RZ ;  /* 0x00005410050da816 */ /* 0x004fc800000000ff */
[----:B---3--:R-:W-:-:S05]  /*2a20*/  @!P0 PRMT R13, R13, 0x5410, R4 ;  /* 0x000054100d0d8816 */ /* 0x008fca0000000004 */
[C---:B------:R-:W-:Y:S01]  /*2a30*/  IMAD.U32 R15, R13.reuse, 0x10000, RZ ;  /* 0x000100000d0f7824 */ /* 0x040fe200078e00ff */
[----:B------:R-:W-:-:S07]  /*2a40*/  LOP3.LUT R13, R13, 0xffff0000, RZ, 0xc0, !PT ;  /* 0xffff00000d0d7812 */ /* 0x000fce00078ec0ff */
.L_x_47:
[----:B------:R-:W-:Y:S01]  /*2a50*/  ISETP.NE.AND P0, PT, R8, RZ, PT ;  /* 0x000000ff0800720c */ /* 0x000fe20003f05270 */
[----:B------:R-:W-:Y:S01]  /*2a60*/  IMAD.U32 R12, RZ, RZ, UR4 ;  /* 0x00000004ff0c7e24 */ /* 0x000fe2000f8e00ff */
[----:B------:R-:W-:Y:S01]  /*2a70*/  BSSY B0, `(.L_x_48) ;  /* 0x000002f000007945 */ /* 0x000fe20003800000 */
[----:B------:R-:W-:Y:S01]  /*2a80*/  IMAD.U32 R14, RZ, RZ, UR47 ;  /* 0x0000002fff0e7e24 */ /* 0x000fe2000f8e00ff */
[----:B------:R-:W-:Y:S02]  /*2a90*/  CS2R R6, SRZ ;  /* 0x0000000000067805 */ /* 0x000fe4000001ff00 */
[----:B------:R-:W-:Y:S02]  /*2aa0*/  CS2R R4, SRZ ;  /* 0x0000000000047805 */ /* 0x000fe4000001ff00 */
[----:B------:R-:W-:Y:S02]  /*2ab0*/  CS2R R10, SRZ ;  /* 0x00000000000a7805 */ /* 0x000fe4000001ff00 */
[----:B------:R-:W-:-:S03]  /*2ac0*/  CS2R R8, SRZ ;  /* 0x0000000000087805 */ /* 0x000fc6000001ff00 */
[----:B------:R-:W-:Y:S05]  /*2ad0*/  @!P0 BRA `(.L_x_49) ;  /* 0x0000000000a08947 */ /* 0x000fea0003800000 */
[----:B------:R-:W-:-:S13]  /*2ae0*/  ISETP.NE.AND P2, PT, R71, 0x3, PT ;  /* 0x000000034700780c */ /* 0x000fda0003f45270 */
[----:B------:R-:W-:Y:S05]  /*2af0*/  @!P2 BRA `(.L_x_50) ;  /* 0x000000000004a947 */ /* 0x000fea0003800000 */
[----:B------:R-:W-:Y:S01]  /*2b00*/  BPT.TRAP 0x1 ;  /* 0x000000040000795c */ /* 0x000fe20000300000 */
.L_x_50:
[----:B------:R-:W-:Y:S01]  /*2b10*/  IMAD.U32 R5, RZ, RZ, UR47 ;  /* 0x0000002fff057e24 */ /* 0x000fe2000f8e00ff */
[----:B------:R-:W-:Y:S02]  /*2b20*/  SHF.L.U32 R4, R12, 0x1f, RZ ;  /* 0x0000001f0c047819 */ /* 0x000fe400000006ff */
[----:B------:R-:W-:Y:S02]  /*2b30*/  CS2R R6, SRZ ;  /* 0x0000000000067805 */ /* 0x000fe4000001ff00 */
[----:B------:R-:W-:-:S04]  /*2b40*/  LEA R5, R5, UR51, 0x3 ;  /* 0x0000003305057c11 */ /* 0x000fc8000f8e18ff */
[----:B------:R-:W1:Y:S02]  /*2b50*/  SYNCS.PHASECHK.TRANS64.TRYWAIT P2, [R5+URZ+0x80], R4 ;  /* 0x00008004050075a7 */ /* 0x000e64000804017f */
[----:B-1----:R-:W-:Y:S05]  /*2b60*/  @!P2 BRA `(.L_x_51) ;  /* 0x0000004400b0a947 */ /* 0x002fea0003800000 */
.L_x_138:
[----:B-1----:R-:W-:Y:S02]  /*2b70*/  CS2R R4, SRZ ;  /* 0x0000000000047805 */ /* 0x002fe4000001ff00 */
[----:B------:R-:W-:Y:S02]  /*2b80*/  CS2R R10, SRZ ;  /* 0x00000000000a7805 */ /* 0x000fe4000001ff00 */
[----:B------:R-:W-:Y:S01]  /*2b90*/  CS2R R8, SRZ ;  /* 0x0000000000087805 */ /* 0x000fe2000001ff00 */
[----:B------:R-:W-:Y:S06]  /*2ba0*/  @P1 BRA `(.L_x_52) ;  /* 0x0000000000541947 */ /* 0x000fec0003800000 */
[C---:B------:R-:W-:Y:S01]  /*2bb0*/  IMAD.SHL.U32 R4, R18.reuse, 0x10, RZ ;  /* 0x0000001012047824 */ /* 0x040fe200078e00ff */
[----:B------:R-:W-:Y:S01]  /*2bc0*/  SHF.R.U32.HI R7, RZ, 0x1, R18 ;  /* 0x00000001ff077819 */ /* 0x000fe20000011612 */
[C---:B------:R-:W-:Y:S01]  /*2bd0*/  IMAD.SHL.U32 R5, R18.reuse, 0x20, RZ ;  /* 0x0000002012057824 */ /* 0x040fe200078e00ff */
[C---:B------:R-:W-:Y:S01]  /*2be0*/  LOP3.LUT P2, RZ, R18.reuse, 0x4, RZ, 0xc0, !PT ;  /* 0x0000000412ff7812 */ /* 0x040fe2000784c0ff */
[----:B------:R-:W-:Y:S01]  /*2bf0*/  IMAD.SHL.U32 R9, R18, 0x4, RZ ;  /* 0x0000000412097824 */ /* 0x000fe200078e00ff */
[----:B------:R-:W-:Y:S01]  /*2c00*/  LOP3.LUT R4, R4, 0xe00, RZ, 0xc0, !PT ;  /* 0x00000e0004047812 */ /* 0x000fe200078ec0ff */
[----:B------:R-:W-:Y:S05]  /*2c10*/  WARPSYNC.ALL ;  /* 0x0000000000007948 */ /* 0x000fea0003800000 */
[----:B------:R-:W-:-:S02]  /*2c20*/  LOP3.LUT R6, R5, 0xc0, RZ, 0xc0, !PT ;  /* 0x000000c005067812 */ /* 0x000fc400078ec0ff */
[----:B------:R-:W-:Y:S02]  /*2c30*/  LOP3.LUT R4, R4, 0x20, R5, 0xf8, !PT ;  /* 0x0000002004047812 */ /* 0x000fe400078ef805 */
[----:B------:R-:W-:Y:S02]  /*2c40*/  LOP3.LUT R6, R6, 0x8, R7, 0xf8, !PT ;  /* 0x0000000806067812 */ /* 0x000fe400078ef807 */
[----:B------:R-:W-:Y:S01]  /*2c50*/  LOP3.LUT R4, R4, 0x100, R5, 0xf8, !PT ;  /* 0x0000010004047812 */ /* 0x000fe200078ef805 */
[----:B------:R-:W-:Y:S01]  /*2c60*/  IMAD.U32 R5, RZ, RZ, UR47 ;  /* 0x0000002fff057e24 */ /* 0x000fe2000f8e00ff */
[----:B------:R-:W-:-:S04]  /*2c70*/  LOP3.LUT R9, R6, 0x18, R9, 0x78, !PT ;  /* 0x0000001806097812 */ /* 0x000fc800078e7809 */
[----:B------:R-:W-:-:S05]  /*2c80*/  LOP3.LUT R4, R4, R9, RZ, 0xfc, !PT ;  /* 0x0000000904047212 */ /* 0x000fca00078efcff */
[----:B------:R-:W-:-:S05]  /*2c90*/  IMAD R4, R5, 0x1000, R4 ;  /* 0x0000100005047824 */ /* 0x000fca00078e0204 */
[----:B------:R-:W-:-:S05]  /*2ca0*/  LEA R8, R4, UR51, 0x1 ;  /* 0x0000003304087c11 */ /* 0x000fca000f8e08ff */
[C---:B------:R-:W-:Y:S02]  /*2cb0*/  VIADD R5, R8.reuse, 0x200 ;  /* 0x0000020008057836 */ /* 0x040fe40000000000 */
[----:B------:R-:W-:Y:S02]  /*2cc0*/  VIADD R4, R8, 0x220 ;  /* 0x0000022008047836 */ /* 0x000fe40000000000 */
[----:B------:R-:W-:Y:S01]  /*2cd0*/  @P2 VIADD R4, R5, 0xffffffe0 ;  /* 0xffffffe005042836 */ /* 0x000fe20000000000 */
[----:B------:R-:W1:Y:S05]  /*2ce0*/  LDSM.16.M88.4 R8, [R8+0x200] ;  /* 0x000200000808783b */ /* 0x000e6a0000000200 */
[----:B------:R-:W2:Y:S02]  /*2cf0*/  LDSM.16.M88.4 R4, [R4] ;  /* 0x000000000404783b */ /* 0x000ea40000000200 */
.L_x_52:
[----:B------:R-:W-:-:S04]  /*2d00*/  UIADD3 UR4, UR47, 0x1, URZ ;  /* 0x000000012f047890 */ /* 0x000fc8000fffe03f */
[----:B------:R-:W-:-:S04]  /*2d10*/  UISETP.NE.AND UP0, UPT, UR4, 0x3, UPT ;  /* 0x000000030400788c */ /* 0x000fc8000bf05270 */
[----:B------:R-:W-:Y:S02]  /*2d20*/  USEL UR5, URZ, 0x1, UP0 ;  /* 0x000000013f057887 */ /* 0x000fe40008000000 */
[----:B------:R-:W-:-:S04]  /*2d30*/  USEL UR4, UR4, URZ, UP0 ;  /* 0x0000003f04047287 */ /* 0x000fc80008000000 */
[----:B------:R-:W-:Y:S02]  /*2d40*/  LOP3.LUT R12, R12, UR5, RZ, 0x3c, !PT ;  /* 0x000000050c0c7c12 */ /* 0x000fe4000f8e3cff */
[----:B------:R-:W-:-:S07]  /*2d50*/  IMAD.U32 R14, RZ, RZ, UR4 ;  /* 0x00000004ff0e7e24 */ /* 0x000fce000f8e00ff */
.L_x_49:
[----:B------:R-:W-:Y:S05]  /*2d60*/  BSYNC B0 ;  /* 0x0000000000007941 */ /* 0x000fea0003800000 */
.L_x_48:
[C---:B------:R-:W-:Y:S01]  /*2d70*/  IMAD.SHL.U32 R72, R18.reuse, 0x20, RZ ;  /* 0x0000002012487824 */ /* 0x040fe200078e00ff */
[----:B------:R-:W-:Y:S01]  /*2d80*/  SHF.R.U32.HI R62, RZ, 0x1, R18 ;  /* 0x00000001ff3e7819 */ /* 0x000fe20000011612 */
[C---:B------:R-:W-:Y:S01]  /*2d90*/  IMAD.SHL.U32 R21, R18.reuse, 0x10, RZ ;  /* 0x0000001012157824 */ /* 0x040fe200078e00ff */
[----:B-1----:R-:W-:Y:S01]  /*2da0*/  LOP3.LUT R64, R9, 0xffff0000, RZ, 0xc0, !PT ;  /* 0xffff000009407812 */ /* 0x002fe200078ec0ff */
[----:B------:R-:W-:Y:S01]  /*2db0*/  IMAD.SHL.U32 R74, R18, 0x4, RZ ;  /* 0x00000004124a7824 */ /* 0x000fe200078e00ff */
[----:B------:R-:W-:Y:S01]  /*2dc0*/  LOP3.LUT R23, R72, 0xc0, RZ, 0xc0, !PT ;  /* 0x000000c048177812 */ /* 0x000fe200078ec0ff */
[----:B------:R-:W-:Y:S01]  /*2dd0*/  IMAD.U32 R20, R8, 0x10000, RZ ;  /* 0x0001000008147824 */ /* 0x000fe200078e00ff */
[----:B------:R-:W-:Y:S01]  /*2de0*/  LOP3.LUT R21, R21, 0xe00, RZ, 0xc0, !PT ;  /* 0x00000e0015157812 */ /* 0x000fe200078ec0ff */
[----:B------:R-:W-:Y:S01]  /*2df0*/  IMAD.U32 R66, R10, 0x10000, RZ ;  /* 0x000100000a427824 */ /* 0x000fe200078e00ff */
[----:B------:R-:W-:Y:S01]  /*2e00*/  LOP3.LUT R23, R23, 0x8, R62, 0xf8, !PT ;  /* 0x0000000817177812 */ /* 0x000fe200078ef83e */
[----:B------:R-:W-:Y:S01]  /*2e10*/  IMAD.U32 R62, R9, 0x10000, RZ ;  /* 0x00010000093e7824 */ /* 0x000fe200078e00ff */
[----:B------:R-:W-:Y:S01]  /*2e20*/  LOP3.LUT R21, R21, 0x20, R72, 0xf8, !PT ;  /* 0x0000002015157812 */ /* 0x000fe200078ef848 */
[C-C-:B-----5:R-:W-:Y:S01]  /*2e30*/  FFMA R26, R58.reuse, R26, R13.reuse ;  /* 0x0000001a3a1a7223 */ /* 0x160fe2000000000d */
[----:B------:R-:W-:Y:S01]  /*2e40*/  LOP3.LUT R88, R23, 0x18, R74, 0x78, !PT ;  /* 0x0000001817587812 */ /* 0x000fe200078e784a */
[----:B------:R-:W-:Y:S01]  /*2e50*/  FFMA R27, R58, R27, R13 ;  /* 0x0000001b3a1b7223 */ /* 0x000fe2000000000d */
[----:B------:R-:W-:Y:S01]  /*2e60*/  LOP3.LUT R21, R21, 0x100, R72, 0xf8, !PT ;  /* 0x0000010015157812 */ /* 0x000fe200078ef848 */
[C---:B--2---:R-:W-:Y:S01]  /*2e70*/  IMAD.U32 R72, R4.reuse, 0x10000, RZ ;  /* 0x0001000004487824 */ /* 0x044fe200078e00ff */
[----:B------:R-:W-:Y:S01]  /*2e80*/  LOP3.LUT R74, R4, 0xffff0000, RZ, 0xc0, !PT ;  /* 0xffff0000044a7812 */ /* 0x000fe200078ec0ff */
[-C--:B------:R-:W-:Y:S01]  /*2e90*/  FMUL R65, R62, R63.reuse ;  /* 0x0000003f3e417220 */ /* 0x080fe20000400000 */
[----:B------:R-:W-:Y:S01]  /*2ea0*/  LOP3.LUT R4, R18, 0xff, RZ, 0xc0, !PT ;  /* 0x000000ff12047812 */ /* 0x000fe200078ec0ff */
[----:B------:R-:W-:Y:S01]  /*2eb0*/  FMUL R64, R64, R63 ;  /* 0x0000003f40407220 */ /* 0x000fe20000400000 */
[----:B------:R-:W-:Y:S01]  /*2ec0*/  LOP3.LUT R8, R8, 0xffff0000, RZ, 0xc0, !PT ;  /* 0xffff000008087812 */ /* 0x000fe200078ec0ff */
[--C-:B------:R-:W-:Y:S01]  /*2ed0*/  FFMA R24, R58, R24, R15.reuse ;  /* 0x000000183a187223 */ /* 0x100fe2000000000f */
[----:B------:R-:W-:Y:S01]  /*2ee0*/  LOP3.LUT R10, R10, 0xffff0000, RZ, 0xc0, !PT ;  /* 0xffff00000a0a7812 */ /* 0x000fe200078ec0ff */
[----:B------:R-:W-:Y:S01]  /*2ef0*/  VIADD R4, R4, 0x1f ;  /* 0x0000001f04047836 */ /* 0x000fe20000000000 */
[----:B------:R-:W-:Y:S01]  /*2f00*/  LOP3.LUT R81, R21, R88, RZ, 0xfc, !PT ;  /* 0x0000005815517212 */ /* 0x000fe200078efcff */
[C-C-:B------:R-:W-:Y:S01]  /*2f10*/  FFMA R25, R58.reuse, R25, R15.reuse ;  /* 0x000000193a197223 */ /* 0x140fe2000000000f */
[C-C-:B------:R-:W-:Y:S01]  /*2f20*/  FFMA R28, R58.reuse, R28, R15.reuse ;  /* 0x0000001c3a1c7223 */ /* 0x140fe2000000000f */
[----:B------:R-:W-:Y:S01]  /*2f30*/  FFMA R29, R58, R29, R15 ;  /* 0x0000001d3a1d7223 */ /* 0x000fe2000000000f */
[-C--:B------:R-:W-:Y:S01]  /*2f40*/  FMUL R23, R20, R63.reuse ;  /* 0x0000003f14177220 */ /* 0x080fe20000400000 */
[-C--:B------:R-:W-:Y:S01]  /*2f50*/  FMUL R88, R8, R63.reuse ;  /* 0x0000003f08587220 */ /* 0x080fe20000400000 */
[-C--:B------:R-:W-:Y:S01]  /*2f60*/  FMUL R67, R66, R63.reuse ;  /* 0x0000003f42437220 */ /* 0x080fe20000400000 */
[----:B------:R-:W-:Y:S01]  /*2f70*/  FMUL R62, R10, R63 ;  /* 0x0000003f0a3e7220 */ /* 0x000fe20000400000 */
[C---:B------:R-:W-:Y:S01]  /*2f80*/  IMAD.U32 R76, R5.reuse, 0x10000, RZ ;  /* 0x00010000054c7824 */ /* 0x040fe200078e00ff */
[----:B------:R-:W-:Y:S01]  /*2f90*/  LOP3.LUT R78, R5, 0xffff0000, RZ, 0xc0, !PT ;  /* 0xffff0000054e7812 */ /* 0x000fe200078ec0ff */
[C---:B------:R-:W-:Y:S01]  /*2fa0*/  IMAD.U32 R80, R6.reuse, 0x10000, RZ ;  /* 0x0001000006507824 */ /* 0x040fe200078e00ff */
[----:B------:R-:W-:Y:S01]  /*2fb0*/  LOP3.LUT R82, R6, 0xffff0000, RZ, 0xc0, !PT ;  /* 0xffff000006527812 */ /* 0x000fe200078ec0ff */
[----:B------:R-:W-:Y:S01]  /*2fc0*/  FADD R5, R26, R65 ;  /* 0x000000411a057221 */ /* 0x000fe20000000000 */
[----:B------:R-:W-:Y:S01]  /*2fd0*/  ISETP.GT.U32.AND P2, PT, R4, 0x3e, PT ;  /* 0x0000003e0400780c */ /* 0x000fe20003f44070 */
[----:B------:R-:W-:Y:S01]  /*2fe0*/  FADD R6, R27, R64 ;  /* 0x000000401b067221 */ /* 0x000fe20000000000 */
[----:B------:R-:W-:Y:S01]  /*2ff0*/  FADD R4, R24, R23 ;  /* 0x0000001718047221 */ /* 0x000fe20000000000 */
[----:B------:R-:W-:Y:S01]  /*3000*/  FADD R25, R25, R88 ;  /* 0x0000005819197221 */ /* 0x000fe20000000000 */
[----:B------:R-:W-:Y:S01]  /*3010*/  FADD R28, R28, R67 ;  /* 0x000000431c1c7221 */ /* 0x000fe20000000000 */
[----:B------:R-:W-:Y:S01]  /*3020*/  FADD R29, R29, R62 ;  /* 0x0000003e1d1d7221 */ /* 0x000fe20000000000 */
[C---:B------:R-:W-:Y:S01]  /*3030*/  LOP3.LUT R70, R11.reuse, 0xffff0000, RZ, 0xc0, !PT ;  /* 0xffff00000b467812 */ /* 0x040fe200078ec0ff */
[----:B------:R-:W-:Y:S01]  /*3040*/  IMAD.U32 R68, R11, 0x10000, RZ ;  /* 0x000100000b447824 */ /* 0x000fe200078e00ff */
[C---:B------:R-:W-:Y:S01]  /*3050*/  LOP3.LUT R86, R7.reuse, 0xffff0000, RZ, 0xc0, !PT ;  /* 0xffff000007567812 */ /* 0x040fe200078ec0ff */
[----:B------:R-:W-:Y:S01]  /*3060*/  IMAD.U32 R84, R7, 0x10000, RZ ;  /* 0x0001000007547824 */ /* 0x000fe200078e00ff */
[----:B------:R-:W-:Y:S01]  /*3070*/  F2FP.BF16.F32.PACK_AB R5, R6, R5 ;  /* 0x000000050605723e */ /* 0x000fe200000010ff */
[----:B------:R-:W-:Y:S01]  /*3080*/  IMAD.U32 R24, RZ, RZ, UR47 ;  /* 0x0000002fff187e24 */ /* 0x000fe2000f8e00ff */
[----:B------:R-:W-:Y:S01]  /*3090*/  F2FP.BF16.F32.PACK_AB R4, R25, R4 ;  /* 0x000000041904723e */ /* 0x000fe200000010ff */
[C-C-:B------:R-:W-:Y:S01]  /*30a0*/  FFMA R30, R58.reuse, R30, R13.reuse ;  /* 0x0000001e3a1e7223 */ /* 0x140fe2000000000d */
[----:B------:R-:W-:Y:S01]  /*30b0*/  F2FP.BF16.F32.PACK_AB R6, R29, R28 ;  /* 0x0000001c1d06723e */ /* 0x000fe200000010ff */
[--C-:B------:R-:W-:Y:S01]  /*30c0*/  FFMA R31, R58, R31, R13.reuse ;  /* 0x0000001f3a1f7223 */ /* 0x100fe2000000000d */
[-C--:B------:R-:W-:Y:S01]  /*30d0*/  FMUL R69, R68, R63.reuse ;  /* 0x0000003f44457220 */ /* 0x080fe20000400000 */
[----:B------:R-:W-:Y:S01]  /*30e0*/  FMUL R70, R70, R63 ;  /* 0x0000003f46467220 */ /* 0x000fe20000400000 */
[C-C-:B------:R-:W-:Y:S01]  /*30f0*/  FFMA R34, R58.reuse, R34, R13.reuse ;  /* 0x000000223a227223 */ /* 0x140fe2000000000d */
[C-C-:B------:R-:W-:Y:S01]  /*3100*/  FFMA R35, R58.reuse, R35, R13.reuse ;  /* 0x000000233a237223 */ /* 0x140fe2000000000d */
[C-C-:B------:R-:W-:Y:S01]  /*3110*/  FFMA R38, R58.reuse, R38, R13.reuse ;  /* 0x000000263a267223 */ /* 0x140fe2000000000d */
[----:B------:R-:W-:Y:S01]  /*3120*/  FFMA R39, R58, R39, R13 ;  /* 0x000000273a277223 */ /* 0x000fe2000000000d */
[-C--:B------:R-:W-:Y:S01]  /*3130*/  FMUL R25, R76, R63.reuse ;  /* 0x0000003f4c197220 */ /* 0x080fe20000400000 */
[-C--:B------:R-:W-:Y:S01]  /*3140*/  FMUL R78, R78, R63.reuse ;  /* 0x0000003f4e4e7220 */ /* 0x080fe20000400000 */
[-C--:B------:R-:W-:Y:S01]  /*3150*/  FMUL R29, R84, R63.reuse ;  /* 0x0000003f541d7220 */ /* 0x080fe20000400000 */
[----:B------:R-:W-:Y:S01]  /*3160*/  FMUL R86, R86, R63 ;  /* 0x0000003f56567220 */ /* 0x000fe20000400000 */
[C-C-:B------:R-:W-:Y:S01]  /*3170*/  FFMA R32, R58.reuse, R32, R15.reuse ;  /* 0x000000203a207223 */ /* 0x140fe2000000000f */
[--C-:B------:R-:W-:Y:S01]  /*3180*/  FFMA R33, R58, R33, R15.reuse ;  /* 0x000000213a217223 */ /* 0x100fe2000000000f */
[-C--:B------:R-:W-:Y:S01]  /*3190*/  FMUL R75, R72, R63.reuse ;  /* 0x0000003f484b7220 */ /* 0x080fe20000400000 */
[----:B------:R-:W-:Y:S01]  /*31a0*/  FMUL R74, R74, R63 ;  /* 0x0000003f4a4a7220 */ /* 0x000fe20000400000 */
[C-C-:B------:R-:W-:Y:S01]  /*31b0*/  FFMA R36, R58.reuse, R36, R15.reuse ;  /* 0x000000243a247223 */ /* 0x140fe2000000000f */
[----:B------:R-:W-:Y:S01]  /*31c0*/  FFMA R37, R58, R37, R15 ;  /* 0x000000253a257223 */ /* 0x000fe2000000000f */
[----:B------:R-:W-:-:S02]  /*31d0*/  IMAD.MOV.U32 R21, RZ, RZ, 0x20 ;  /* 0x00000020ff157424 */ /* 0x000fc400078e00ff */
[-C--:B------:R-:W-:Y:S01]  /*31e0*/  FMUL R27, R80, R63.reuse ;  /* 0x0000003f501b7220 */ /* 0x080fe20000400000 */
[----:B------:R-:W-:Y:S01]  /*31f0*/  FMUL R82, R82, R63 ;  /* 0x0000003f52527220 */ /* 0x000fe20000400000 */
[----:B------:R-:W-:Y:S01]  /*3200*/  IMAD R24, R24, 0x1000, R81 ;  /* 0x0000100018187824 */ /* 0x000fe200078e0251 */
[----:B------:R-:W-:Y:S01]  /*3210*/  LOP3.LUT P3, RZ, R18, 0x4, RZ, 0xc0, !PT ;  /* 0x0000000412ff7812 */ /* 0x000fe2000786c0ff */
[----:B------:R-:W-:Y:S01]  /*3220*/  FADD R7, R30, R69 ;  /* 0x000000451e077221 */ /* 0x000fe20000000000 */
        /* <DEDUP_REMOVED lines=9> */
[----:B------:R-:W-:Y:S01]  /*32c0*/  SEL R21, R21, 0xffffffe0, !P3 ;  /* 0xffffffe015157807 */ /* 0x000fe20005800000 */
[----:B------:R-:W-:Y:S05]  /*32d0*/  WARPSYNC.ALL ;  /* 0x0000000000007948 */ /* 0x000fea0003800000 */
[----:B------:R-:W-:Y:S01]  /*32e0*/  LEA R24, R24, UR51, 0x1 ;  /* 0x0000003318187c11 */ /* 0x000fe2000f8e08ff */
[----:B------:R-:W-:Y:S01]  /*32f0*/  BSSY B0, `(.L_x_53) ;  /* 0x0000017000007945 */ /* 0x000fe20003800000 */
[----:B------:R-:W-:-:S02]  /*3300*/  F2FP.BF16.F32.PACK_AB R7, R8, R7 ;  /* 0x000000070807723e */ /* 0x000fc400000010ff */
[----:B------:R-:W-:Y:S02]  /*3310*/  F2FP.BF16.F32.PACK_AB R9, R10, R9 ;  /* 0x000000090a09723e */ /* 0x000fe400000010ff */
[----:B------:R-:W-:Y:S01]  /*3320*/  F2FP.BF16.F32.PACK_AB R11, R20, R11 ;  /* 0x0000000b140b723e */ /* 0x000fe200000010ff */
[----:B------:R1:W-:Y:S01]  /*3330*/  STSM.16.M88.4 [R24+0x200], R4 ;  /* 0x0002000418007844 */ /* 0x0003e20000000200 */
[----:B------:R-:W-:Y:S02]  /*3340*/  F2FP.BF16.F32.PACK_AB R8, R33, R32 ;  /* 0x000000202108723e */ /* 0x000fe400000010ff */
[----:B------:R-:W-:Y:S02]  /*3350*/  F2FP.BF16.F32.PACK_AB R10, R37, R36 ;  /* 0x00000024250a723e */ /* 0x000fe400000010ff */
[----:B------:R-:W-:-:S05]  /*3360*/  IADD3 R20, R21, 0x200, R24 ;  /* 0x0000020015147810 */ /* 0x000fca0007ffe018 */
[----:B------:R1:W-:Y:S01]  /*3370*/  STSM.16.M88.4 [R20], R8 ;  /* 0x0000000814007844 */ /* 0x0003e20000000200 */
[----:B------:R-:W-:Y:S01]  /*3380*/  @!PT LDS RZ, [RZ] ;  /* 0x00000000fffff984 */ /* 0x000fe20000000800 */
[----:B------:R-:W-:Y:S01]  /*3390*/  @!PT LDS RZ, [RZ] ;  /* 0x00000000fffff984 */ /* 0x000fe20000000800 */
[----:B------:R-:W-:Y:S01]  /*33a0*/  @!PT LDS RZ, [RZ] ;  /* 0x00000000fffff984 */ /* 0x000fe20000000800 */
[----:B------:R-:W-:Y:S01]  /*33b0*/  @!PT LDS RZ, [RZ] ;  /* 0x00000000fffff984 */ /* 0x000fe20000000800 */
[----:B------:R2:W-:Y:S06]  /*33c0*/  MEMBAR.ALL.CTA ;  /* 0x0000000000007992 */ /* 0x0005ec0000008000 */
[----:B--2---:R-:W2:Y:S02]  /*33d0*/  FENCE.VIEW.ASYNC.S ;  /* 0x00000000000073c6 */ /* 0x004ea40000000000 */
[----:B--2---:R-:W-:Y:S06]  /*33e0*/  BAR.SYNC.DEFER_BLOCKING 0x1, 0x100 ;  /* 0x0044000000007b1d */ /* 0x004fec0000010000 */
[----:B------:R-:W-:Y:S05]  /*33f0*/  @P2 BRA `(.L_x_54) ;  /* 0x0000000000182947 */ /* 0x000fea0003800000 */
[----:B------:R-:W-:Y:S02]  /*3400*/  ULEA UR40, UR47, UR51, 0xd ;  /* 0x000000332f287291 */ /* 0x000fe4000f8e683f */
[----:B------:R-:W-:Y:S02]  /*3410*/  UIADD3 UR4, UP0, UR56, 0x4f0, URZ ;  /* 0x000004f038047890 */ /* 0x000fe4000ff1e03f */
[----:B------:R-:W-:Y:S02]  /*3420*/  UIADD3 UR40, UR40, 0x200, URZ ;  /* 0x0000020028287890 */ /* 0x000fe4000fffe03f */
[----:B------:R-:W-:-:S09]  /*3430*/  UIADD3.X UR5, URZ, UR57, URZ, UP0, !UPT ;  /* 0x000000393f057290 */ /* 0x000fd200087fe43f */
[----:B------:R2:W-:Y:S02]  /*3440*/  UTMASTG.3D [UR40], [UR4] ;  /* 0x00000028040073b5 */ /* 0x0005e40008010000 */
[----:B--2---:R0:W-:Y:S02]  /*3450*/  UTMACMDFLUSH ;  /* 0x00000000000079b7 */ /* 0x0041e40000000000 */
.L_x_54:
[----:B------:R-:W-:Y:S05]  /*3460*/  BSYNC B0 ;  /* 0x0000000000007941 */ /* 0x000fea0003800000 */
.L_x_53:
[----:B------:R-:W-:Y:S01]  /*3470*/  UIADD3 UR4, UR47, 0x1, URZ ;  /* 0x000000012f047890 */ /* 0x000fe2000fffe03f */
[----:B------:R-:W-:Y:S01]  /*3480*/  BSSY B0, `(.L_x_55) ;  /* 0x0000008000007945 */ /* 0x000fe20003800000 */
[----:B------:R-:W-:Y:S02]  /*3490*/  UIADD3 UR8, UR49, UR39, URZ ;  /* 0x0000002731087290 */ /* 0x000fe4000fffe03f */
[----:B------:R-:W-:-:S04]  /*34a0*/  UISETP.NE.AND UP0, UPT, UR4, 0x3, UPT ;  /* 0x000000030400788c */ /* 0x000fc8000bf05270 */
[----:B------:R-:W-:Y:S02]  /*34b0*/  USEL UR9, URZ, 0x1, UP0 ;  /* 0x000000013f097887 */ /* 0x000fe40008000000 */
[----:B------:R-:W-:Y:S02]  /*34c0*/  USEL UR10, UR4, URZ, UP0 ;  /* 0x0000003f040a7287 */ /* 0x000fe40008000000 */
[----:B------:R-:W-:Y:S01]  /*34d0*/  ULOP3.LUT UR9, UR48, UR9, URZ, 0x3c, !UPT ;  /* 0x0000000930097292 */ /* 0x000fe2000f8e3c3f */
[----:B------:R-:W-:Y:S11]  /*34e0*/  @P2 BRA `(.L_x_56) ;  /* 0x0000000000042947 */ /* 0x000ff60003800000 */
[----:B------:R-:W-:-:S04]  /*34f0*/  DEPBAR.LE SB0, 0x1 ;  /* 0x000080400000791a */ /* 0x000fc80000000000 */
.L_x_56:
[----:B------:R-:W-:Y:S05]  /*3500*/  BSYNC B0 ;  /* 0x0000000000007941 */ /* 0x000fea0003800000 */
.L_x_55:
[----:B------:R-:W-:Y:S01]  /*3510*/  USHF.R.U32.HI UR4, URZ, 0x3, UR8 ;  /* 0x000000033f047899 */ /* 0x000fe20008011608 */
[----:B------:R-:W-:Y:S01]  /*3520*/  BAR.SYNC.DEFER_BLOCKING 0x1, 0x100 ;  /* 0x0044000000007b1d */ /* 0x000fe20000010000 */
[----:B------:R-:W-:Y:S01]  /*3530*/  UISETP.GT.U32.AND UP0, UPT, UR8, 0x7, UPT ;  /* 0x000000070800788c */ /* 0x000fe2000bf04070 */
[----:B------:R-:W-:Y:S01]  /*3540*/  ISETP.NE.AND P3, PT, RZ, UR37, PT ;  /* 0x00000025ff007c0c */ /* 0x000fe2000bf65270 */
[----:B------:R-:W-:Y:S02]  /*3550*/  ULOP3.LUT UR4, UR4, 0x1, URZ, 0xc0, !UPT ;  /* 0x0000000104047892 */ /* 0x000fe4000f8ec03f */
[----:B------:R-:W-:Y:S02]  /*3560*/  UISETP.LT.U32.AND UP1, UPT, UR49, 0x8, UP0 ;  /* 0x000000083100788c */ /* 0x000fe40008721070 */
[----:B------:R-:W-:Y:S02]  /*3570*/  UISETP.NE.U32.AND UP2, UPT, UR4, 0x1, UPT ;  /* 0x000000010400788c */ /* 0x000fe4000bf45070 */
[----:B------:R-:W-:-:S02]  /*3580*/  USEL UR5, URZ, 0x1, !UP1 ;  /* 0x000000013f057887 */ /* 0x000fc4000c800000 */
[----:B------:R-:W-:-:S04]  /*3590*/  UISETP.GT.U32.AND UP0, UPT, UR49, 0x7, !UP2 ;  /* 0x000000073100788c */ /* 0x000fc8000d704070 */
[----:B------:R-:W-:-:S04]  /*35a0*/  USEL UR4, URZ, 0x1, !UP0 ;  /* 0x000000013f047887 */ /* 0x000fc8000c000000 */
[----:B------:R-:W-:Y:S01]  /*35b0*/  ULOP3.LUT UR38, UR4, UR38, UR5, 0x96, !UPT ;  /* 0x0000002604267292 */ /* 0x000fe2000f8e9605 */
[----:B------:R-:W-:Y:S11]  /*35c0*/  @!P3 BRA `(.L_x_57) ;  /* 0x000000000034b947 */ /* 0x000ff60003800000 */
[----:B------:R-:W-:Y:S04]  /*35d0*/  BSSY B0, `(.L_x_58) ;  /* 0x0000009000007945 */ /* 0x000fe80003800000 */
[----:B------:R-:W-:Y:S05]  /*35e0*/  @!P0 BRA `(.L_x_59) ;  /* 0x00000000001c8947 */ /* 0x000fea0003800000 */
[----:B------:R-:W-:-:S13]  /*35f0*/  ISETP.NE.AND P3, PT, R71, 0x3, PT ;  /* 0x000000034700780c */ /* 0x000fda0003f65270 */
[----:B------:R-:W-:Y:S05]  /*3600*/  @!P3 BRA `(.L_x_60) ;  /* 0x000000000004b947 */ /* 0x000fea0003800000 */
[----:B------:R-:W-:Y:S01]  /*3610*/  BPT.TRAP 0x1 ;  /* 0x000000040000795c */ /* 0x000fe20000300000 */
.L_x_60:
[----:B------:R-:W-:-:S04]  /*3620*/  ULEA UR4, UR36, UR51, 0x3 ;  /* 0x0000003324047291 */ /* 0x000fc8000f8e183f */
[----:B------:R-:W-:-:S04]  /*3630*/  UIADD3 UR4, UR4, 0x98, URZ ;  /* 0x0000009804047890 */ /* 0x000fc8000fffe03f */
[----:B------:R-:W-:-:S09]  /*3640*/  UPRMT UR4, UR50, 0x654, UR4 ;  /* 0x0000065432047896 */ /* 0x000fd20008000004 */
[----:B------:R-:W-:Y:S03]  /*3650*/  SYNCS.ARRIVE.TRANS64.RED.A1T0 RZ, [UR4], RZ ;  /* 0x000000ffffff79a7 */ /* 0x000fe60008100404 */
.L_x_59:
[----:B------:R-:W-:Y:S05]  /*3660*/  BSYNC B0 ;  /* 0x0000000000007941 */ /* 0x000fea0003800000 */
.L_x_58:
[----:B------:R-:W-:-:S04]  /*3670*/  UIADD3 UR36, UR36, 0x1, URZ ;  /* 0x0000000124247890 */ /* 0x000fc8000fffe03f */
[----:B------:R-:W-:-:S04]  /*3680*/  UISETP.NE.AND UP0, UPT, UR36, 0x3, UPT ;  /* 0x000000032400788c */ /* 0x000fc8000bf05270 */
[----:B------:R-:W-:-:S12]  /*3690*/  USEL UR36, UR36, URZ, UP0 ;  /* 0x0000003f24247287 */ /* 0x000fd80008000000 */
.L_x_57:
[----:B------:R-:W-:Y:S04]  /*36a0*/  BSSY B0, `(.L_x_61) ;  /* 0x0000032000007945 */ /* 0x000fe80003800000 */
[----:B------:R-:W-:Y:S05]  /*36b0*/  @!P0 BRA `(.L_x_62) ;  /* 0x0000000000c08947 */ /* 0x000fea0003800000 */
[----:B------:R-:W-:-:S13]  /*36c0*/  ISETP.NE.AND P3, PT, R71, 0x3, PT ;  /* 0x000000034700780c */ /* 0x000fda0003f65270 */
[----:B------:R-:W-:Y:S05]  /*36d0*/  @!P3 BRA `(.L_x_63) ;  /* 0x000000000004b947 */ /* 0x000fea0003800000 */
[----:B------:R-:W-:Y:S01]  /*36e0*/  BPT.TRAP 0x1 ;  /* 0x000000040000795c */ /* 0x000fe20000300000 */
.L_x_63:
[----:B------:R-:W-:Y:S01]  /*36f0*/  SHF.L.U32 R12, R12, 0x1f, RZ ;  /* 0x0000001f0c0c7819 */ /* 0x000fe200000006ff */
[----:B------:R-:W-:Y:S01]  /*3700*/  BSSY B1, `(.L_x_64) ;  /* 0x0000004000017945 */ /* 0x000fe20003800000 */
[----:B-1----:R-:W-:-:S04]  /*3710*/  LEA R5, R14, UR51, 0x3 ;  /* 0x000000330e057c11 */ /* 0x002fc8000f8e18ff */
[----:B------:R-:W1:Y:S02]  /*3720*/  SYNCS.PHASECHK.TRANS64.TRYWAIT P3, [R5+URZ+0x80], R12 ;  /* 0x0000800c050075a7 */ /* 0x000e64000806017f */
[----:B-1----:R-:W-:Y:S05]  /*3730*/  @!P3 BRA `(.L_x_65) ;  /* 0x0000003800d0b947 */ /* 0x002fea0003800000 */
.L_x_139:
[----:B------:R-:W-:Y:S05]  /*3740*/  BSYNC B1 ;  /* 0x0000000000017941 */ /* 0x000fea0003800000 */
.L_x_64:
[----:B------:R-:W-:Y:S05]  /*3750*/  @P1 BRA `(.L_x_62) ;  /* 0x0000000000981947 */ /* 0x000fea0003800000 */
[----:B------:R-:W-:Y:S01]  /*3760*/  IMAD R14, R14, 0x1000, R81 ;  /* 0x000010000e0e7824 */ /* 0x000fe200078e0251 */
[----:B------:R-:W-:Y:S05]  /*3770*/  WARPSYNC.ALL ;  /* 0x0000000000007948 */ /* 0x000fea0003800000 */
[----:B------:R-:W-:-:S05]  /*3780*/  LEA R14, R14, UR51, 0x1 ;  /* 0x000000330e0e7c11 */ /* 0x000fca000f8e08ff */
[----:B------:R-:W-:Y:S01]  /*3790*/  IMAD.IADD R25, R21, 0x1, R14 ;  /* 0x0000000115197824 */ /* 0x000fe200078e020e */
[----:B-1----:R-:W1:Y:S05]  /*37a0*/  LDSM.16.M88.4 R4, [R14+0x200] ;  /* 0x000200000e04783b */ /* 0x002e6a0000000200 */
[----:B------:R-:W2:Y:S01]  /*37b0*/  LDSM.16.M88.4 R24, [R25+0x200] ;  /* 0x000200001918783b */ /* 0x000ea20000000200 */
[C---:B-1----:R-:W-:Y:S01]  /*37c0*/  IMAD.U32 R8, R4.reuse, 0x10000, RZ ;  /* 0x0001000004087824 */ /* 0x042fe200078e00ff */
[----:B------:R-:W-:Y:S01]  /*37d0*/  LOP3.LUT R4, R4, 0xffff0000, RZ, 0xc0, !PT ;  /* 0xffff000004047812 */ /* 0x000fe200078ec0ff */
[C---:B------:R-:W-:Y:S01]  /*37e0*/  IMAD.U32 R12, R6.reuse, 0x10000, RZ ;  /* 0x00010000060c7824 */ /* 0x040fe200078e00ff */
[C---:B------:R-:W-:Y:S01]  /*37f0*/  LOP3.LUT R64, R5.reuse, 0xffff0000, RZ, 0xc0, !PT ;  /* 0xffff000005407812 */ /* 0x040fe200078ec0ff */
[----:B------:R-:W-:Y:S01]  /*3800*/  IMAD.U32 R10, R5, 0x10000, RZ ;  /* 0x00010000050a7824 */ /* 0x000fe200078e00ff */
[----:B------:R-:W-:Y:S01]  /*3810*/  LOP3.LUT R6, R6, 0xffff0000, RZ, 0xc0, !PT ;  /* 0xffff000006067812 */ /* 0x000fe200078ec0ff */
[----:B--2---:R-:W-:Y:S01]  /*3820*/  IMAD.U32 R14, R24, 0x10000, RZ ;  /* 0x00010000180e7824 */ /* 0x004fe200078e00ff */
[C---:B------:R-:W-:Y:S01]  /*3830*/  LOP3.LUT R70, R7.reuse, 0xffff0000, RZ, 0xc0, !PT ;  /* 0xffff000007467812 */ /* 0x040fe200078ec0ff */
[----:B------:R-:W-:Y:S01]  /*3840*/  IMAD.U32 R30, R26, 0x10000, RZ ;  /* 0x000100001a1e7824 */ /* 0x000fe200078e00ff */
[----:B------:R-:W-:Y:S01]  /*3850*/  LOP3.LUT R24, R24, 0xffff0000, RZ, 0xc0, !PT ;  /* 0xffff000018187812 */ /* 0x000fe200078ec0ff */
[----:B------:R-:W-:Y:S01]  /*3860*/  IMAD.U32 R20, R7, 0x10000, RZ ;  /* 0x0001000007147824 */ /* 0x000fe200078e00ff */
[C---:B------:R-:W-:Y:S01]  /*3870*/  LOP3.LUT R78, R25.reuse, 0xffff0000, RZ, 0xc0, !PT ;  /* 0xffff0000194e7812 */ /* 0x040fe200078ec0ff */
[----:B------:R-:W-:Y:S01]  /*3880*/  IMAD.U32 R28, R25, 0x10000, RZ ;  /* 0x00010000191c7824 */ /* 0x000fe200078e00ff */
[----:B------:R-:W-:Y:S01]  /*3890*/  LOP3.LUT R26, R26, 0xffff0000, RZ, 0xc0, !PT ;  /* 0xffff00001a1a7812 */ /* 0x000fe200078ec0ff */
[C---:B------:R-:W-:Y:S01]  /*38a0*/  IMAD.U32 R32, R27.reuse, 0x10000, RZ ;  /* 0x000100001b207824 */ /* 0x040fe200078e00ff */
[----:B------:R-:W-:Y:S01]  /*38b0*/  LOP3.LUT R86, R27, 0xffff0000, RZ, 0xc0, !PT ;  /* 0xffff00001b567812 */ /* 0x000fe200078ec0ff */
[-C--:B------:R-:W-:Y:S01]  /*38c0*/  FMUL R23, R8, R63.reuse ;  /* 0x0000003f08177220 */ /* 0x080fe20000400000 */
        /* <DEDUP_REMOVED lines=14> */
[----:B------:R-:W-:-:S07]  /*39b0*/  FMUL R86, R86, R63 ;  /* 0x0000003f56567220 */ /* 0x000fce0000400000 */
.L_x_62:
[----:B------:R-:W-:Y:S05]  /*39c0*/  BSYNC B0 ;  /* 0x0000000000007941 */ /* 0x000fea0003800000 */
.L_x_61:
[----:B-1----:R-:W-:Y:S02]  /*39d0*/  IMAD.U32 R4, RZ, RZ, UR10 ;  /* 0x0000000aff047e24 */ /* 0x002fe4000f8e00ff */
[C-C-:B------:R-:W-:Y:S01]  /*39e0*/  FFMA R40, R58.reuse, R40, R15.reuse ;  /* 0x000000283a287223 */ /* 0x140fe2000000000f */
[C-C-:B------:R-:W-:Y:S01]  /*39f0*/  FFMA R41, R58.reuse, R41, R15.reuse ;  /* 0x000000293a297223 */ /* 0x140fe2000000000f */
[C-C-:B------:R-:W-:Y:S01]  /*3a00*/  FFMA R48, R58.reuse, R48, R15.reuse ;  /* 0x000000303a307223 */ /* 0x140fe2000000000f */
[C---:B------:R-:W-:Y:S01]  /*3a10*/  FFMA R49, R58.reuse, R49, R15 ;  /* 0x000000313a317223 */ /* 0x040fe2000000000f */
[C-C-:B------:R-:W-:Y:S01]  /*3a20*/  FFMA R42, R58.reuse, R42, R13.reuse ;  /* 0x0000002a3a2a7223 */ /* 0x140fe2000000000d */
[C---:B------:R-:W-:Y:S01]  /*3a30*/  FFMA R43, R58.reuse, R43, R13 ;  /* 0x0000002b3a2b7223 */ /* 0x040fe2000000000d */
[C-C-:B------:R-:W-:Y:S01]  /*3a40*/  FFMA R44, R58.reuse, R44, R15.reuse ;  /* 0x0000002c3a2c7223 */ /* 0x140fe2000000000f */
[C---:B------:R-:W-:Y:S01]  /*3a50*/  FFMA R45, R58.reuse, R45, R15 ;  /* 0x0000002d3a2d7223 */ /* 0x040fe2000000000f */
[C-C-:B------:R-:W-:Y:S01]  /*3a60*/  FFMA R46, R58.reuse, R46, R13.reuse ;  /* 0x0000002e3a2e7223 */ /* 0x140fe2000000000d */
[C-C-:B------:R-:W-:Y:S01]  /*3a70*/  FFMA R47, R58.reuse, R47, R13.reuse ;  /* 0x0000002f3a2f7223 */ /* 0x140fe2000000000d */
[C-C-:B------:R-:W-:Y:S01]  /*3a80*/  FFMA R50, R58.reuse, R50, R13.reuse ;  /* 0x000000323a327223 */ /* 0x140fe2000000000d */
[C-C-:B------:R-:W-:Y:S01]  /*3a90*/  FFMA R51, R58.reuse, R51, R13.reuse ;  /* 0x000000333a337223 */ /* 0x140fe2000000000d */
[C---:B------:R-:W-:Y:S01]  /*3aa0*/  FFMA R54, R58.reuse, R54, R13 ;  /* 0x000000363a367223 */ /* 0x040fe2000000000d */
[C-C-:B------:R-:W-:Y:S01]  /*3ab0*/  FFMA R52, R58.reuse, R52, R15.reuse ;  /* 0x000000343a347223 */ /* 0x140fe2000000000f */
[C---:B------:R-:W-:Y:S01]  /*3ac0*/  FFMA R53, R58.reuse, R53, R15 ;  /* 0x000000353a357223 */ /* 0x040fe2000000000f */
[----:B------:R-:W-:Y:S01]  /*3ad0*/  FFMA R13, R58, R55, R13 ;  /* 0x000000373a0d7223 */ /* 0x000fe2000000000d */
[----:B------:R-:W-:-:S02]  /*3ae0*/  IMAD R4, R4, 0x1000, R81 ;  /* 0x0000100004047824 */ /* 0x000fc400078e0251 */
        /* <DEDUP_REMOVED lines=16> */
[----:B------:R-:W-:Y:S01]  /*3bf0*/  LEA R4, R4, UR51, 0x1 ;  /* 0x0000003304047c11 */ /* 0x000fe2000f8e08ff */
[----:B------:R-:W-:Y:S05]  /*3c00*/  WARPSYNC.ALL ;  /* 0x0000000000007948 */ /* 0x000fea0003800000 */
[----:B------:R-:W-:Y:S01]  /*3c10*/  F2FP.BF16.F32.PACK_AB R40, R41, R40 ;  /* 0x000000282928723e */ /* 0x000fe200000010ff */
[----:B------:R-:W-:Y:S01]  /*3c20*/  BSSY B0, `(.L_x_66) ;  /* 0x000001d000007945 */ /* 0x000fe20003800000 */
[----:B------:R-:W-:-:S02]  /*3c30*/  F2FP.BF16.F32.PACK_AB R41, R43, R42 ;  /* 0x0000002a2b29723e */ /* 0x000fc400000010ff */
[----:B------:R-:W-:Y:S02]  /*3c40*/  F2FP.BF16.F32.PACK_AB R48, R49, R48 ;  /* 0x000000303130723e */ /* 0x000fe400000010ff */
[----:B------:R-:W-:Y:S02]  /*3c50*/  F2FP.BF16.F32.PACK_AB R42, R45, R44 ;  /* 0x0000002c2d2a723e */ /* 0x000fe400000010ff */
[----:B------:R-:W-:Y:S02]  /*3c60*/  F2FP.BF16.F32.PACK_AB R43, R47, R46 ;  /* 0x0000002e2f2b723e */ /* 0x000fe400000010ff */
[----:B------:R-:W-:Y:S02]  /*3c70*/  F2FP.BF16.F32.PACK_AB R49, R51, R50 ;  /* 0x000000323331723e */ /* 0x000fe400000010ff */
[----:B------:R-:W-:Y:S01]  /*3c80*/  F2FP.BF16.F32.PACK_AB R50, R53, R52 ;  /* 0x000000343532723e */ /* 0x000fe200000010ff */
[----:B------:R1:W-:Y:S01]  /*3c90*/  STSM.16.M88.4 [R4+0x200], R40 ;  /* 0x0002002804007844 */ /* 0x0003e20000000200 */
[----:B------:R-:W-:-:S02]  /*3ca0*/  F2FP.BF16.F32.PACK_AB R51, R13, R54 ;  /* 0x000000360d33723e */ /* 0x000fc400000010ff */
        /* <DEDUP_REMOVED lines=13> */
[----:B------:R-:W-:Y:S02]  /*3d80*/  UIADD3 UR4, UR4, 0x200, URZ ;  /* 0x0000020004047890 */ /* 0x000fe4000fffe03f */
[----:B------:R-:W-:Y:S01]  /*3d90*/  UIADD3.X UR13, URZ, UR57, URZ, UP0, !UPT ;  /* 0x000000393f0d7290 */ /* 0x000fe200087fe43f */
[----:B------:R-:W-:Y:S01]  /*3da0*/  UMOV UR6, UR42 ;  /* 0x0000002a00067c82 */ /* 0x000fe20008000000 */
[----:B------:R-:W-:-:S07]  /*3db0*/  UMOV UR7, UR43 ;  /* 0x0000002b00077c82 */ /* 0x000fce0008000000 */
[----:B------:R2:W-:Y:S01]  /*3dc0*/  UTMASTG.3D [UR4], [UR12] ;  /* 0x000000040c0073b5 */ /* 0x0005e20008010000 */
[----:B------:R0:W-:Y:S01]  /*3dd0*/  UTMACMDFLUSH ;  /* 0x00000000000079b7 */ /* 0x0001e20000000000 */
[----:B--2---:R-:W-:-:S04]  /*3de0*/  DEPBAR.LE SB0, 0x1 ;  /* 0x000080400000791a */ /* 0x004fc80000000000 */
.L_x_67:
[----:B------:R-:W-:Y:S05]  /*3df0*/  BSYNC B0 ;  /* 0x0000000000007941 */ /* 0x000fea0003800000 */
.L_x_66:
[----:B------:R-:W-:Y:S06]  /*3e00*/  BAR.SYNC.DEFER_BLOCKING 0x1, 0x100 ;  /* 0x0044000000007b1d */ /* 0x000fec0000010000 */
[----:B------:R-:W-:Y:S04]  /*3e10*/  BSSY B0, `(.L_x_68) ;  /* 0x0000009000007945 */ /* 0x000fe80003800000 */
[----:B------:R-:W-:Y:S05]  /*3e20*/  @!P0 BRA `(.L_x_69) ;  /* 0x00000000001c8947 */ /* 0x000fea0003800000 */
[----:B------:R-:W-:-:S13]  /*3e30*/  ISETP.NE.AND P0, PT, R71, 0x3, PT ;  /* 0x000000034700780c */ /* 0x000fda0003f05270 */
[----:B------:R-:W-:Y:S05]  /*3e40*/  @!P0 BRA `(.L_x_70) ;  /* 0x0000000000048947 */ /* 0x000fea0003800000 */
[----:B------:R-:W-:Y:S01]  /*3e50*/  BPT.TRAP 0x1 ;  /* 0x000000040000795c */ /* 0x000fe20000300000 */
.L_x_70:
[----:B------:R-:W-:-:S04]  /*3e60*/  ULEA UR4, UR36, UR51, 0x3 ;  /* 0x0000003324047291 */ /* 0x000fc8000f8e183f */
[----:B------:R-:W-:-:S04]  /*3e70*/  UIADD3 UR4, UR4, 0x98, URZ ;  /* 0x0000009804047890 */ /* 0x000fc8000fffe03f */
[----:B------:R-:W-:-:S09]  /*3e80*/  UPRMT UR4, UR50, 0x654, UR4 ;  /* 0x0000065432047896 */ /* 0x000fd20008000004 */
[----:B------:R-:W-:Y:S03]  /*3e90*/  SYNCS.ARRIVE.TRANS64.RED.A1T0 RZ, [UR4], RZ ;  /* 0x000000ffffff79a7 */ /* 0x000fe60008100404 */
.L_x_69:
[----:B------:R-:W-:Y:S05]  /*3ea0*/  BSYNC B0 ;  /* 0x0000000000007941 */ /* 0x000fea0003800000 */
.L_x_68:
[----:B------:R-:W-:Y:S01]  /*3eb0*/  IADD3 R16, P0, R16, UR52, RZ ;  /* 0x0000003410107c10 */ /* 0x000fe2000ff1e0ff */
[----:B------:R-:W-:Y:S01]  /*3ec0*/  ULDC.64 UR4, c[0x0][0x8f8] ;  /* 0x00023e0000047ab9 */ /* 0x000fe20000000a00 */
[----:B------:R-:W-:Y:S01]  /*3ed0*/  UIADD3 UR36, UR36, 0x1, URZ ;  /* 0x0000000124247890 */ /* 0x000fe2000fffe03f */
[----:B-1----:R-:W-:Y:S01]  /*3ee0*/  PRMT R4, RZ, 0x7610, R4 ;  /* 0x00007610ff047816 */ /* 0x002fe20000000004 */
[----:B------:R-:W-:Y:S01]  /*3ef0*/  UMOV UR43, 0xffffffff ;  /* 0xffffffff002b7882 */ /* 0x000fe20000000000 */
[----:B------:R-:W-:Y:S01]  /*3f00*/  IADD3.X R17, R17, UR45, RZ, P0, !PT ;  /* 0x0000002d11117c10 */ /* 0x000fe200087fe4ff */
[----:B------:R-:W-:Y:S01]  /*3f10*/  UISETP.NE.AND UP0, UPT, UR36, 0x3, UPT ;  /* 0x000000032400788c */ /* 0x000fe2000bf05270 */
[----:B------:R-:W-:Y:S01]  /*3f20*/  ISETP.GE.U32.AND P0, PT, R16, UR4, PT ;  /* 0x0000000410007c0c */ /* 0x000fe2000bf06070 */
[----:B------:R-:W-:Y:S02]  /*3f30*/  IMAD.MOV.U32 R62, RZ, RZ, -0x1 ;  /* 0xffffffffff3e7424 */ /* 0x000fe400078e00ff */
[----:B------:R-:W-:Y:S01]  /*3f40*/  USEL UR36, UR36, URZ, UP0 ;  /* 0x0000003f24247287 */ /* 0x000fe20008000000 */
[----:B------:R-:W-:Y:S01]  /*3f50*/  ISETP.GE.U32.AND.EX P0, PT, R17, UR5, PT, P0 ;  /* 0x0000000511007c0c */ /* 0x000fe2000bf06100 */
[----:B------:R-:W-:-:S12]  /*3f60*/  IMAD.MOV.U32 R64, RZ, RZ, -0x1 ;  /* 0xffffffffff407424 */ /* 0x000fd800078e00ff */
[----:B------:R-:W-:Y:S05]  /*3f70*/  @P0 BRA `(.L_x_71) ;  /* 0x0000000400600947 */ /* 0x000fea0003800000 */
[----:B------:R-:W1:Y:S01]  /*3f80*/  LDC.64 R10, c[0x0][0x8d0] ;  /* 0x00023400ff0a7b82 */ /* 0x000e620000000a00 */
[----:B------:R-:W2:Y:S01]  /*3f90*/  S2R R23, SR_CTAID.X ;  /* 0x0000000000177919 */ /* 0x000ea20000002500 */
[----:B------:R-:W-:Y:S02]  /*3fa0*/  IMAD.MOV.U32 R8, RZ, RZ, R16 ;  /* 0x000000ffff087224 */ /* 0x000fe400078e0010 */
[----:B------:R-:W-:-:S04]  /*3fb0*/  IMAD.MOV.U32 R9, RZ, RZ, R17 ;  /* 0x000000ffff097224 */ /* 0x000fc800078e0011 */
[----:B------:R-:W3:Y:S08]  /*3fc0*/  LDC R12, c[0x0][0x8d8] ;  /* 0x00023600ff0c7b82 */ /* 0x000ef00000000800 */
[----:B------:R-:W4:Y:S01]  /*3fd0*/  LDC.64 R20, c[0x0][0x8c8] ;  /* 0x00023200ff147b82 */ /* 0x000f220000000a00 */
[----:B-1----:R-:W-:-:S04]  /*3fe0*/  ISETP.NE.U32.AND P0, PT, R10, RZ, PT ;  /* 0x000000ff0a00720c */ /* 0x002fc80003f05070 */
[----:B------:R-:W-:-:S13]  /*3ff0*/  ISETP.NE.AND.EX P0, PT, R11, RZ, PT, P0 ;  /* 0x000000ff0b00720c */ /* 0x000fda0003f05300 */
[----:B--234-:R-:W-:Y:S05]  /*4000*/  @!P0 BRA `(.L_x_72) ;  /* 0x0000000000288947 */ /* 0x01cfea0003800000 */
        /* <DEDUP_REMOVED lines=10> */
.L_x_72:
[----:B------:R-:W1:Y:S01]  /*40b0*/  S2R R24, SR_CTAID.Y ;  /* 0x0000000000187919 */ /* 0x000e620000002600 */
[-CC-:B------:R-:W-:Y:S01]  /*40c0*/  SHF.R.U64 R31, R8, R12.reuse, R9.reuse ;  /* 0x0000000c081f7219 */ /* 0x180fe20000001209 */
[----:B------:R-:W2:Y:S01]  /*40d0*/  LDC.64 R14, c[0x0][0x8e8] ;  /* 0x00023a00ff0e7b82 */ /* 0x000ea20000000a00 */
[----:B------:R-:W-:Y:S01]  /*40e0*/  SHF.R.U32.HI R4, RZ, R12, R9 ;  /* 0x0000000cff047219 */ /* 0x000fe20000011609 */
[----:B------:R-:W-:Y:S01]  /*40f0*/  ULDC UR4, c[0x0][0x150] ;  /* 0x0000540000047ab9 */ /* 0x000fe20000000800 */
[----:B------:R-:W-:Y:S01]  /*4100*/  IADD3 R7, P0, RZ, -R31, RZ ;  /* 0x8000001fff077210 */ /* 0x000fe20007f1e0ff */
[----:B------:R-:W-:Y:S01]  /*4110*/  IMAD.MOV.U32 R11, RZ, RZ, -0x1 ;  /* 0xffffffffff0b7424 */ /* 0x000fe200078e00ff */
[----:B------:R-:W-:-:S03]  /*4120*/  I2FP.F32.U32 R9, R23 ;  /* 0x0000001700097245 */ /* 0x000fc60000201000 */
[----:B------:R-:W3:Y:S01]  /*4130*/  LDC R8, c[0x0][0x8c0] ;  /* 0x00023000ff087b82 */ /* 0x000ee20000000800 */
[----:B------:R-:W-:Y:S02]  /*4140*/  IMAD.X R5, RZ, RZ, ~R4, P0 ;  /* 0x000000ffff057224 */ /* 0x000fe400000e0e04 */
[----:B------:R-:W-:Y:S01]  /*4150*/  FMUL R9, R9, UR4 ;  /* 0x0000000409097c20 */ /* 0x000fe20008400000 */
[----:B------:R-:W-:Y:S01]  /*4160*/  ULDC UR4, c[0x0][0x154] ;  /* 0x0000550000047ab9 */ /* 0x000fe20000000800 */
[-C--:B------:R-:W-:Y:S02]  /*4170*/  IMAD R6, R5, R20.reuse, RZ ;  /* 0x0000001405067224 */ /* 0x080fe400078e02ff */
[C---:B------:R-:W-:Y:S01]  /*4180*/  IMAD.WIDE.U32 R4, R7.reuse, R20, R16 ;  /* 0x0000001407047225 */ /* 0x040fe200078e0010 */
[----:B------:R-:W4:Y:S01]  /*4190*/  LDC R26, c[0x0][0x900] ;  /* 0x00024000ff1a7b82 */ /* 0x000f220000000800 */
[----:B------:R-:W5:Y:S02]  /*41a0*/  F2I.U32.TRUNC.NTZ R9, R9 ;  /* 0x0000000900097305 */ /* 0x000f64000020f000 */
[----:B------:R-:W-:-:S04]  /*41b0*/  IMAD R7, R7, R21, R6 ;  /* 0x0000001507077224 */ /* 0x000fc800078e0206 */
[----:B------:R-:W-:Y:S01]  /*41c0*/  IMAD.IADD R5, R5, 0x1, R7 ;  /* 0x0000000105057824 */ /* 0x000fe200078e0207 */
[----:B------:R-:W4:Y:S01]  /*41d0*/  LDC R20, c[0x0][0x8b0] ;  /* 0x00022c00ff147b82 */ /* 0x000f220000000800 */
[----:B--2---:R-:W-:-:S04]  /*41e0*/  ISETP.NE.U32.AND P0, PT, R14, RZ, PT ;  /* 0x000000ff0e00720c */ /* 0x004fc80003f05070 */
[----:B------:R-:W-:-:S03]  /*41f0*/  ISETP.NE.AND.EX P0, PT, R15, RZ, PT, P0 ;  /* 0x000000ff0f00720c */ /* 0x000fc60003f05300 */
[----:B------:R-:W2:Y:S01]  /*4200*/  LDC R6, c[0x0][0x144] ;  /* 0x00005100ff067b82 */ /* 0x000ea20000000800 */
[----:B---3--:R-:W-:Y:S01]  /*4210*/  SHF.R.U64 R12, R4, R8, R5 ;  /* 0x00000008040c7219 */ /* 0x008fe20000001205 */
[----:B-----5:R-:W-:Y:S01]  /*4220*/  IMAD.MOV R9, RZ, RZ, -R9 ;  /* 0x000000ffff097224 */ /* 0x020fe200078e0a09 */
[----:B-1----:R-:W-:Y:S02]  /*4230*/  I2FP.F32.U32 R4, R24 ;  /* 0x0000001800047245 */ /* 0x002fe40000201000 */
[----:B------:R-:W-:-:S03]  /*4240*/  SHF.R.U32.HI R5, RZ, R8, R5 ;  /* 0x00000008ff057219 */ /* 0x000fc60000011605 */
[----:B------:R-:W1:Y:S01]  /*4250*/  LDC R21, c[0x0][0x148] ;  /* 0x00005200ff157b82 */ /* 0x000e620000000800 */
[----:B------:R-:W-:Y:S01]  /*4260*/  FMUL R7, R4, UR4 ;  /* 0x0000000404077c20 */ /* 0x000fe20008400000 */
[----:B----4-:R-:W-:-:S04]  /*4270*/  SHF.L.U32 R11, R11, R26, RZ ;  /* 0x0000001a0b0b7219 */ /* 0x010fc800000006ff */
[----:B------:R-:W-:Y:S02]  /*4280*/  LOP3.LUT R27, RZ, R11, RZ, 0x33, !PT ;  /* 0x0000000bff1b7212 */ /* 0x000fe400078e33ff */
[----:B------:R-:W3:Y:S01]  /*4290*/  LDC R25, c[0x0][0x8a8] ;  /* 0x00022a00ff197b82 */ /* 0x000ee20000000800 */
[-CC-:B------:R-:W-:Y:S02]  /*42a0*/  SHF.R.U64 R10, R12, R20.reuse, R5.reuse ;  /* 0x000000140c0a7219 */ /* 0x180fe40000001205 */
[----:B------:R-:W-:Y:S02]  /*42b0*/  SHF.R.U32.HI R5, RZ, R20, R5 ;  /* 0x00000014ff057219 */ /* 0x000fe40000011605 */
[----:B------:R4:W1:Y:S02]  /*42c0*/  F2I.U32.TRUNC.NTZ R20, R7 ;  /* 0x0000000700147305 */ /* 0x000864000020f000 */
[-CC-:B------:R-:W-:Y:S01]  /*42d0*/  SHF.R.U64 R13, R10, R26.reuse, R5.reuse ;  /* 0x0000001a0a0d7219 */ /* 0x180fe20000001205 */
[----:B------:R-:W1:Y:S01]  /*42e0*/  LDC R28, c[0x0][0x8f0] ;  /* 0x00023c00ff1c7b82 */ /* 0x000e620000000800 */
[-C--:B------:R-:W-:Y:S01]  /*42f0*/  SHF.R.U32.HI R5, RZ, R26.reuse, R5 ;  /* 0x0000001aff057219 */ /* 0x080fe20000011605 */
[----:B--2---:R-:W-:Y:S01]  /*4300*/  IMAD R23, R6, R9, R23 ;  /* 0x0000000906177224 */ /* 0x004fe200078e0217 */
[----:B------:R-:W-:Y:S01]  /*4310*/  SHF.L.U32 R26, R3, R26, RZ ;  /* 0x0000001a031a7219 */ /* 0x000fe200000006ff */
[----:B------:R-:W-:-:S04]  /*4320*/  IMAD.MOV.U32 R4, RZ, RZ, R13 ;  /* 0x000000ffff047224 */ /* 0x000fc800078e000d */
[----:B------:R-:W2:Y:S08]  /*4330*/  LDC R29, c[0x0][0x8e0] ;  /* 0x00023800ff1d7b82 */ /* 0x000eb00000000800 */
[----:B------:R-:W1:Y:S01]  /*4340*/  LDC R30, c[0x0][0x8b8] ;  /* 0x00022e00ff1e7b82 */ /* 0x000e620000000800 */
[----:B----4-:R-:W-:Y:S05]  /*4350*/  @!P0 BRA `(.L_x_73) ;  /* 0x0000000000288947 */ /* 0x010fea0003800000 */
[----:B------:R-:W4:Y:S02]  /*4360*/  LDC R4, c[0x0][0x8f4] ;  /* 0x00023d00ff047b82 */ /* 0x000f240000000800 */
[----:B----4-:R-:W-:-:S05]  /*4370*/  IADD3 R3, P0, R13, R4, RZ ;  /* 0x000000040d037210 */ /* 0x010fca0007f1e0ff */
        /* <DEDUP_REMOVED lines=8> */
.L_x_73:
[----:B------:R-:W-:Y:S01]  /*4400*/  ISETP.NE.AND P0, PT, R2, 0x1, PT ;  /* 0x000000010200780c */ /* 0x000fe20003f05270 */
[----:B-1----:R-:W-:Y:S01]  /*4410*/  IMAD.MOV R20, RZ, RZ, -R20 ;  /* 0x000000ffff147224 */ /* 0x002fe200078e0a14 */
[----:B------:R-:W-:Y:S01]  /*4420*/  SHF.R.U64 R3, R4, R28, R5 ;  /* 0x0000001c04037219 */ /* 0x000fe20000001205 */
[----:B---3--:R-:W-:Y:S01]  /*4430*/  VIADD R5, R25, 0xffffffff ;  /* 0xffffffff19057836 */ /* 0x008fe20000000000 */
[----:B------:R-:W-:Y:S02]  /*4440*/  LOP3.LUT R62, R10, R27, RZ, 0xc0, !PT ;  /* 0x0000001b0a3e7212 */ /* 0x000fe400078ec0ff */
[----:B------:R-:W-:Y:S01]  /*4450*/  R2UR UR43, R31 ;  /* 0x000000001f2b72ca */ /* 0x000fe200000e0000 */
[----:B------:R-:W-:Y:S01]  /*4460*/  IMAD.MOV R4, RZ, RZ, -R3 ;  /* 0x000000ffff047224 */ /* 0x000fe200078e0a03 */
[----:B------:R-:W-:Y:S01]  /*4470*/  LOP3.LUT R12, R12, R5, RZ, 0xc0, !PT ;  /* 0x000000050c0c7212 */ /* 0x000fe200078ec0ff */
[----:B------:R-:W-:Y:S02]  /*4480*/  IMAD R62, R26, R3, R62 ;  /* 0x000000031a3e7224 */ /* 0x000fe400078e023e */
[----:B--2---:R-:W-:-:S02]  /*4490*/  IMAD R3, R4, R29, R13 ;  /* 0x0000001d04037224 */ /* 0x004fc400078e020d */
[----:B------:R-:W-:Y:S02]  /*44a0*/  @P0 IMAD R23, R21, R20, R24 ;  /* 0x0000001415170224 */ /* 0x000fe400078e0218 */
[----:B------:R-:W-:Y:S02]  /*44b0*/  IMAD R3, R3, R25, R12 ;  /* 0x0000001903037224 */ /* 0x000fe400078e020c */
[----:B------:R-:W-:Y:S02]  /*44c0*/  IMAD R62, R62, R30, R23 ;  /* 0x0000001e3e3e7224 */ /* 0x000fe400078e0217 */
[----:B------:R-:W-:-:S03]  /*44d0*/  IMAD.MOV.U32 R4, RZ, RZ, 0x1 ;  /* 0x00000001ff047424 */ /* 0x000fc600078e00ff */
[----:B------:R-:W-:Y:S02]  /*44e0*/  SEL R64, R3, R62, !P0 ;  /* 0x0000003e03407207 */ /* 0x000fe40004000000 */
[----:B------:R-:W-:-:S07]  /*44f0*/  SEL R62, R62, R3, !P0 ;  /* 0x000000033e3e7207 */ /* 0x000fce0004000000 */
.L_x_71:
[----:B------:R-:W-:Y:S01]  /*4500*/  UIADD3 UR47, UR10, 0x1, URZ ;  /* 0x000000010a2f7890 */ /* 0x000fe2000fffe03f */
[----:B------:R-:W-:Y:S01]  /*4510*/  LOP3.LUT P0, RZ, R4, 0xff, RZ, 0xc0, !PT ;  /* 0x000000ff04ff7812 */ /* 0x000fe2000780c0ff */
[----:B------:R-:W-:Y:S01]  /*4520*/  ULOP3.LUT UR39, UR8, 0x7, URZ, 0xc0, !UPT ;  /* 0x0000000708277892 */ /* 0x000fe2000f8ec03f */
[----:B------:R-:W-:Y:S01]  /*4530*/  IMAD.MOV.U32 R63, RZ, RZ, R0 ;  /* 0x000000ffff3f7224 */ /* 0x000fe200078e0000 */
[----:B------:R-:W-:Y:S02]  /*4540*/  UISETP.NE.AND UP0, UPT, UR47, 0x3, UPT ;  /* 0x000000032f00788c */ /* 0x000fe4000bf05270 */
[----:B------:R-:W-:Y:S02]  /*4550*/  UIADD3 UR37, UR37, 0x2, URZ ;  /* 0x0000000225257890 */ /* 0x000fe4000fffe03f */
[----:B------:R-:W-:Y:S02]  /*4560*/  USEL UR48, URZ, 0x1, UP0 ;  /* 0x000000013f307887 */ /* 0x000fe40008000000 */
[----:B------:R-:W-:-:S02]  /*4570*/  USEL UR47, UR47, URZ, UP0 ;  /* 0x0000003f2f2f7287 */ /* 0x000fc40008000000 */
[----:B------:R-:W-:Y:S02]  /*4580*/  ULOP3.LUT UR48, UR9, UR48, URZ, 0x3c, !UPT ;  /* 0x0000003009307292 */ /* 0x000fe4000f8e3c3f */
[----:B------:R-:W-:Y:S10]  /*4590*/  @P0 BRA `(.L_x_74) ;  /* 0xffffffcc00dc0947 */ /* 0x000ff4000383ffff */
[----:B------:R-:W-:-:S13]  /*45a0*/  PLOP3.LUT P0, PT, PT, PT, PT, 0x8, 0x0 ;  /* 0x000000000000781c */ /* 0x000fda0003f0e170 */
.L_x_18:
[----:B------:R-:W-:Y:S05]  /*45b0*/  @P0 BRA `(.L_x_10) ;  /* 0x0000002800e80947 */ /* 0x000fea0003800000 */
[----:B------:R-:W-:Y:S01]  /*45c0*/  ULDC.64 UR6, c[0x0][0x588] ;  /* 0x0001620000067ab9 */ /* 0x000fe20000000a00 */
[----:B------:R-:W-:Y:S01]  /*45d0*/  ISETP.NE.U32.AND P1, PT, R77, RZ, PT ;  /* 0x000000ff4d00720c */ /* 0x000fe20003f25070 */
[----:B------:R-:W-:-:S04]  /*45e0*/  DEPBAR.LE SB0, 0x0 ;  /* 0x000080000000791a */ /* 0x000fc80000000000 */
[----:B------:R-:W-:Y:S01]  /*45f0*/  ISETP.NE.U32.AND P0, PT, RZ, UR6, PT ;  /* 0x00000006ff007c0c */ /* 0x000fe2000bf05070 */
[----:B------:R-:W-:Y:S01]  /*4600*/  BSSY B0, `(.L_x_75) ;  /* 0x0000015000007945 */ /* 0x000fe20003800000 */
[----:B------:R-:W-:Y:S02]  /*4610*/  ISETP.NE.AND.EX P1, PT, R79, RZ, PT, P1 ;  /* 0x000000ff4f00720c */ /* 0x000fe40003f25310 */
[----:B------:R-:W-:-:S13]  /*4620*/  ISETP.NE.AND.EX P0, PT, RZ, UR7, PT, P0 ;  /* 0x00000007ff007c0c */ /* 0x000fda000bf05300 */
[----:B------:R-:W-:Y:S05]  /*4630*/  @P0 BRA P1, `(.L_x_76) ;  /* 0x0000000000440947 */ /* 0x000fea0000800000 */
[----:B------:R-:W-:-:S04]  /*4640*/  ISETP.NE.U32.AND P0, PT, R77, RZ, PT ;  /* 0x000000ff4d00720c */ /* 0x000fc80003f05070 */
[----:B------:R-:W-:-:S13]  /*4650*/  ISETP.NE.AND.EX P0, PT, R79, RZ, PT, P0 ;  /* 0x000000ff4f00720c */ /* 0x000fda0003f05300 */
[----:B------:R-:W-:Y:S05]  /*4660*/  @!P0 BRA `(.L_x_77) ;  /* 0x00000000002c8947 */ /* 0x000fea0003800000 */
[----:B------:R-:W-:-:S13]  /*4670*/  LOP3.LUT P0, RZ, R56, 0xff, RZ, 0xc0, !PT ;  /* 0x000000ff38ff7812 */ /* 0x000fda000780c0ff */
[----:B------:R-:W-:Y:S05]  /*4680*/  @!P0 BRA `(.L_x_78) ;  /* 0x0000000000108947 */ /* 0x000fea0003800000 */
[----:B-----5:R-:W-:-:S13]  /*4690*/  FSETP.NEU.AND P0, PT, R57, RZ, PT ;  /* 0x000000ff3900720b */ /* 0x020fda0003f0d000 */
[----:B------:R-:W-:Y:S05]  /*46a0*/  @!P0 BREAK B0 ;  /* 0x0000000000008942 */ /* 0x000fea0003800000 */
[----:B------:R-:W-:Y:S05]  /*46b0*/  @P0 BRA `(.L_x_76) ;  /* 0x0000000000240947 */ /* 0x000fea0003800000 */
[----:B------:R-:W-:Y:S05]  /*46c0*/  BRA `(.L_x_10) ;  /* 0x0000002800a47947 */ /* 0x000fea0003800000 */
.L_x_78:
[----:B------:R-:W-:-:S04]  /*46d0*/  ISETP.NE.U32.AND P0, PT, RZ, UR6, PT ;  /* 0x00000006ff007c0c */ /* 0x000fc8000bf05070 */
[----:B------:R-:W-:-:S13]  /*46e0*/  ISETP.NE.AND.EX P0, PT, RZ, UR7, PT, P0 ;  /* 0x00000007ff007c0c */ /* 0x000fda000bf05300 */
[----:B------:R-:W-:Y:S05]  /*46f0*/  @!P0 BREAK B0 ;  /* 0x0000000000008942 */ /* 0x000fea0003800000 */
[----:B------:R-:W-:Y:S05]  /*4700*/  @P0 BRA `(.L_x_76) ;  /* 0x0000000000100947 */ /* 0x000fea0003800000 */
[----:B------:R-:W-:Y:S05]  /*4710*/  BRA `(.L_x_10) ;  /* 0x0000002800907947 */ /* 0x000fea0003800000 */
.L_x_77:
[----:B-----5:R-:W-:-:S13]  /*4720*/  FSETP.NEU.AND P0, PT, R57, RZ, PT ;  /* 0x000000ff3900720b */ /* 0x020fda0003f0d000 */
[----:B------:R-:W-:Y:S05]  /*4730*/  @!P0 BREAK B0 ;  /* 0x0000000000008942 */ /* 0x000fea0003800000 */
[----:B------:R-:W-:Y:S05]  /*4740*/  @!P0 BRA `(.L_x_10) ;  /* 0x0000002800848947 */ /* 0x000fea0003800000 */
.L_x_76:
[----:B------:R-:W-:Y:S05]  /*4750*/  BSYNC B0 ;  /* 0x0000000000007941 */ /* 0x000fea0003800000 */
.L_x_75:
[----:B------:R-:W-:-:S04]  /*4760*/  LOP3.LUT R19, R19, 0x1, RZ, 0xfc, !PT ;  /* 0x0000000113137812 */ /* 0x000fc800078efcff */
[----:B------:R-:W-:-:S13]  /*4770*/  ISETP.NE.AND P0, PT, R19, 0x3, PT ;  /* 0x000000031300780c */ /* 0x000fda0003f05270 */
[----:B------:R-:W-:Y:S05]  /*4780*/  @!P0 BRA `(.L_x_79) ;  /* 0x0000000000048947 */ /* 0x000fea0003800000 */
[----:B------:R-:W-:Y:S01]  /*4790*/  BPT.TRAP 0x1 ;  /* 0x000000040000795c */ /* 0x000fe20000300000 */
.L_x_79:
[----:B------:R-:W3:Y:S01]  /*47a0*/  S2UR UR5, SR_CgaCtaId ;  /* 0x00000000000579c3 */ /* 0x000ee20000008800 */
[----:B------:R-:W-:Y:S02]  /*47b0*/  UMOV UR4, 0x400 ;  /* 0x0000040000047882 */ /* 0x000fe40000000000 */
[----:B---3--:R-:W-:-:S04]  /*47c0*/  ULEA UR4, UR5, UR4, 0x18 ;  /* 0x0000000405047291 */ /* 0x008fc8000f8ec03f */
[----:B------:R-:W-:-:S04]  /*47d0*/  ULEA UR4, UR36, UR4, 0x3 ;  /* 0x0000000424047291 */ /* 0x000fc8000f8e183f */
[----:B------:R-:W-:-:S04]  /*47e0*/  UIADD3 UR4, UR4, 0x98, URZ ;  /* 0x0000009804047890 */ /* 0x000fc8000fffe03f */
[----:B------:R-:W-:-:S09]  /*47f0*/  UPRMT UR4, UR5, 0x654, UR4 ;  /* 0x0000065405047896 */ /* 0x000fd20008000004 */
[----:B------:R-:W-:Y:S01]  /*4800*/  SYNCS.ARRIVE.TRANS64.RED.A1T0 RZ, [UR4], RZ ;  /* 0x000000ffffff79a7 */ /* 0x000fe20008100404 */
[----:B------:R-:W-:Y:S05]  /*4810*/  BRA `(.L_x_10) ;  /* 0x0000002800507947 */ /* 0x000fea0003800000 */
.L_x_9:
[----:B------:R-:W-:Y:S01]  /*4820*/  ULDC.64 UR4, c[0x0][0x8f8] ;  /* 0x00023e0000047ab9 */ /* 0x000fe20000000a00 */
[----:B------:R-:W-:Y:S01]  /*4830*/  PRMT R11, RZ, 0x7610, R11 ;  /* 0x00007610ff0b7816 */ /* 0x000fe2000000000b */
[----:B------:R-:W-:Y:S01]  /*4840*/  IMAD.MOV.U32 R13, RZ, RZ, -0x1 ;  /* 0xffffffffff0d7424 */ /* 0x000fe200078e00ff */
[----:B------:R-:W-:Y:S01]  /*4850*/  ISETP.GE.U32.AND P0, PT, R16, UR4, PT ;  /* 0x0000000410007c0c */ /* 0x000fe2000bf06070 */
[----:B------:R-:W-:Y:S02]  /*4860*/  IMAD.MOV.U32 R7, RZ, RZ, -0x1 ;  /* 0xffffffffff077424 */ /* 0x000fe400078e00ff */
[----:B------:R-:W-:Y:S01]  /*4870*/  IMAD.MOV.U32 R6, RZ, RZ, -0x1 ;  /* 0xffffffffff067424 */ /* 0x000fe200078e00ff */
[----:B------:R-:W-:-:S13]  /*4880*/  ISETP.GE.U32.AND.EX P0, PT, R17, UR5, PT, P0 ;  /* 0x0000000511007c0c */ /* 0x000fda000bf06100 */
        /* <DEDUP_REMOVED lines=19> */
.L_x_81:
[-CC-:B------:R-:W-:Y:S01]  /*49c0*/  SHF.R.U64 R20, R14, R24.reuse, R15.reuse ;  /* 0x000000180e147219 */ /* 0x180fe2000000120f */
[----:B------:R-:W1:Y:S01]  /*49d0*/  LDC R28, c[0x0][0x8c0] ;  /* 0x00023000ff1c7b82 */ /* 0x000e620000000800 */
[----:B------:R-:W-:Y:S01]  /*49e0*/  SHF.R.U32.HI R6, RZ, R24, R15 ;  /* 0x00000018ff067219 */ /* 0x000fe2000001160f */
[----:B------:R-:W-:Y:S01]  /*49f0*/  ULDC UR4, c[0x0][0x150] ;  /* 0x0000540000047ab9 */ /* 0x000fe20000000800 */
[----:B------:R-:W-:Y:S01]  /*4a00*/  IADD3 R9, P0, RZ, -R20, RZ ;  /* 0x80000014ff097210 */ /* 0x000fe20007f1e0ff */
[----:B------:R-:W-:Y:S01]  /*4a10*/  IMAD.MOV.U32 R13, RZ, RZ, -0x1 ;  /* 0xffffffffff0d7424 */ /* 0x000fe200078e00ff */
[----:B------:R-:W-:-:S03]  /*4a20*/  I2FP.F32.U32 R11, R8 ;  /* 0x00000008000b7245 */ /* 0x000fc60000201000 */
[----:B------:R-:W2:Y:S01]  /*4a30*/  LDC.64 R30, c[0x0][0x8e8] ;  /* 0x00023a00ff1e7b82 */ /* 0x000ea20000000a00 */
[----:B------:R-:W-:Y:S02]  /*4a40*/  IMAD.X R7, RZ, RZ, ~R6, P0 ;  /* 0x000000ffff077224 */ /* 0x000fe400000e0e06 */
[----:B------:R-:W-:Y:S01]  /*4a50*/  FMUL R11, R11, UR4 ;  /* 0x000000040b0b7c20 */ /* 0x000fe20008400000 */
[----:B------:R-:W-:Y:S01]  /*4a60*/  ULDC UR4, c[0x0][0x154] ;  /* 0x0000550000047ab9 */ /* 0x000fe20000000800 */
[-C--:B------:R-:W-:Y:S02]  /*4a70*/  IMAD R12, R7, R26.reuse, RZ ;  /* 0x0000001a070c7224 */ /* 0x080fe400078e02ff */
[C---:B------:R-:W-:Y:S01]  /*4a80*/  IMAD.WIDE.U32 R6, R9.reuse, R26, R16 ;  /* 0x0000001a09067225 */ /* 0x040fe200078e0010 */
[----:B------:R-:W3:Y:S01]  /*4a90*/  LDC R24, c[0x0][0x8b0] ;  /* 0x00022c00ff187b82 */ /* 0x000ee20000000800 */
[----:B------:R-:W4:Y:S02]  /*4aa0*/  F2I.U32.TRUNC.NTZ R11, R11 ;  /* 0x0000000b000b7305 */ /* 0x000f24000020f000 */
[----:B------:R-:W-:-:S04]  /*4ab0*/  IMAD R9, R9, R27, R12 ;  /* 0x0000001b09097224 */ /* 0x000fc800078e020c */
[----:B------:R-:W-:Y:S01]  /*4ac0*/  IMAD.IADD R7, R7, 0x1, R9 ;  /* 0x0000000107077824 */ /* 0x000fe200078e0209 */
[----:B------:R-:W3:Y:S04]  /*4ad0*/  LDC R25, c[0x0][0x148] ;  /* 0x00005200ff197b82 */ /* 0x000ee80000000800 */
[----:B-1----:R-:W-:Y:S02]  /*4ae0*/  SHF.R.U64 R14, R6, R28, R7 ;  /* 0x0000001c060e7219 */ /* 0x002fe40000001207 */
[----:B------:R-:W-:Y:S02]  /*4af0*/  I2FP.F32.U32 R6, R10 ;  /* 0x0000000a00067245 */ /* 0x000fe40000201000 */
[----:B------:R-:W1:Y:S01]  /*4b00*/  LDC R9, c[0x0][0x144] ;  /* 0x00005100ff097b82 */ /* 0x000e620000000800 */
[----:B--2---:R-:W-:Y:S01]  /*4b10*/  ISETP.NE.U32.AND P0, PT, R30, RZ, PT ;  /* 0x000000ff1e00720c */ /* 0x004fe20003f05070 */
[----:B----4-:R-:W-:Y:S01]  /*4b20*/  IMAD.MOV R11, RZ, RZ, -R11 ;  /* 0x000000ffff0b7224 */ /* 0x010fe200078e0a0b */
[----:B------:R-:W-:Y:S01]  /*4b30*/  SHF.R.U32.HI R7, RZ, R28, R7 ;  /* 0x0000001cff077219 */ /* 0x000fe20000011607 */
[----:B------:R-:W-:Y:S01]  /*4b40*/  FMUL R12, R6, UR4 ;  /* 0x00000004060c7c20 */ /* 0x000fe20008400000 */
[----:B------:R-:W-:Y:S01]  /*4b50*/  ISETP.NE.AND.EX P0, PT, R31, RZ, PT, P0 ;  /* 0x000000ff1f00720c */ /* 0x000fe20003f05300 */
[----:B------:R-:W-:-:S02]  /*4b60*/  ULDC UR4, c[0x0][0x900] ;  /* 0x0002400000047ab9 */ /* 0x000fc40000000800 */
[----:B------:R-:W2:Y:S01]  /*4b70*/  LDC R26, c[0x0][0x8a8] ;  /* 0x00022a00ff1a7b82 */ /* 0x000ea20000000800 */
[-CC-:B---3--:R-:W-:Y:S02]  /*4b80*/  SHF.R.U64 R21, R14, R24.reuse, R7.reuse ;  /* 0x000000180e157219 */ /* 0x188fe40000001207 */
[----:B------:R-:W-:Y:S02]  /*4b90*/  SHF.R.U32.HI R6, RZ, R24, R7 ;  /* 0x00000018ff067219 */ /* 0x000fe40000011607 */
[----:B------:R3:W4:Y:S01]  /*4ba0*/  F2I.U32.TRUNC.NTZ R24, R12 ;  /* 0x0000000c00187305 */ /* 0x000722000020f000 */
[----:B------:R-:W-:Y:S02]  /*4bb0*/  SHF.L.U32 R32, R13, UR4, RZ ;  /* 0x000000040d207c19 */ /* 0x000fe400080006ff */
[----:B------:R-:W2:Y:S01]  /*4bc0*/  LDC R27, c[0x0][0x8f0] ;  /* 0x00023c00ff1b7b82 */ /* 0x000ea20000000800 */
[--C-:B------:R-:W-:Y:S02]  /*4bd0*/  SHF.R.U64 R23, R21, UR4, R6.reuse ;  /* 0x0000000415177c19 */ /* 0x100fe40008001206 */
[----:B------:R-:W-:-:S03]  /*4be0*/  SHF.R.U32.HI R7, RZ, UR4, R6 ;  /* 0x00000004ff077c19 */ /* 0x000fc60008011606 */
[----:B------:R-:W-:Y:S02]  /*4bf0*/  IMAD.MOV.U32 R6, RZ, RZ, R23 ;  /* 0x000000ffff067224 */ /* 0x000fe400078e0017 */
[----:B------:R-:W2:Y:S01]  /*4c00*/  LDC R29, c[0x0][0x8e0] ;  /* 0x00023800ff1d7b82 */ /* 0x000ea20000000800 */
[----:B-1----:R-:W-:-:S07]  /*4c10*/  IMAD R28, R9, R11, R8 ;  /* 0x0000000b091c7224 */ /* 0x002fce00078e0208 */
[----:B------:R-:W1:Y:S01]  /*4c20*/  LDC R33, c[0x0][0x8b8] ;  /* 0x00022e00ff217b82 */ /* 0x000e620000000800 */
[----:B---34-:R-:W-:Y:S05]  /*4c30*/  @!P0 BRA `(.L_x_82) ;  /* 0x0000000000288947 */ /* 0x018fea0003800000 */
        /* <DEDUP_REMOVED lines=10> */
.L_x_82:
[----:B------:R-:W-:Y:S01]  /*4ce0*/  ISETP.NE.AND P0, PT, R2, 0x1, PT ;  /* 0x000000010200780c */ /* 0x000fe20003f05270 */
[----:B------:R-:W-:Y:S01]  /*4cf0*/  USHF.L.U32 UR4, UR44, UR4, URZ ;  /* 0x000000042c047299 */ /* 0x000fe2000800063f */
[----:B------:R-:W-:Y:S01]  /*4d00*/  LOP3.LUT R32, RZ, R32, RZ, 0x33, !PT ;  /* 0x00000020ff207212 */ /* 0x000fe200078e33ff */
[----:B--2---:R-:W-:Y:S01]  /*4d10*/  VIADD R9, R26, 0xffffffff ;  /* 0xffffffff1a097836 */ /* 0x004fe20000000000 */
[----:B------:R-:W-:Y:S01]  /*4d20*/  SHF.R.U64 R7, R6, R27, R7 ;  /* 0x0000001b06077219 */ /* 0x000fe20000001207 */
[----:B------:R-:W-:Y:S01]  /*4d30*/  IMAD.MOV R24, RZ, RZ, -R24 ;  /* 0x000000ffff187224 */ /* 0x000fe200078e0a18 */
[----:B------:R-:W-:Y:S01]  /*4d40*/  LOP3.LUT R6, R21, R32, RZ, 0xc0, !PT ;  /* 0x0000002015067212 */ /* 0x000fe200078ec0ff */
[----:B------:R-:W-:Y:S02]  /*4d50*/  IMAD.MOV.U32 R11, RZ, RZ, 0x1 ;  /* 0x00000001ff0b7424 */ /* 0x000fe400078e00ff */
[----:B------:R-:W-:Y:S02]  /*4d60*/  IMAD.MOV R8, RZ, RZ, -R7 ;  /* 0x000000ffff087224 */ /* 0x000fe400078e0a07 */
[----:B------:R-:W-:Y:S01]  /*4d70*/  IMAD R13, R7, UR4, R6 ;  /* 0x00000004070d7c24 */ /* 0x000fe2000f8e0206 */
[----:B------:R-:W-:Y:S01]  /*4d80*/  LOP3.LUT R7, R14, R9, RZ, 0xc0, !PT ;  /* 0x000000090e077212 */ /* 0x000fe200078ec0ff */
[----:B------:R-:W-:-:S02]  /*4d90*/  @P0 IMAD R28, R25, R24, R10 ;  /* 0x00000018191c0224 */ /* 0x000fc400078e020a */
[----:B------:R-:W-:Y:S02]  /*4da0*/  IMAD R6, R8, R29, R23 ;  /* 0x0000001d08067224 */ /* 0x000fe400078e0217 */
[----:B-1----:R-:W-:Y:S02]  /*4db0*/  IMAD R13, R13, R33, R28 ;  /* 0x000000210d0d7224 */ /* 0x002fe400078e021c */
[----:B------:R-:W-:-:S05]  /*4dc0*/  IMAD R6, R6, R26, R7 ;  /* 0x0000001a06067224 */ /* 0x000fca00078e0207 */
[----:B------:R-:W-:Y:S02]  /*4dd0*/  SEL R7, R6, R13, !P0 ;  /* 0x0000000d06077207 */ /* 0x000fe40004000000 */
[----:B------:R-:W-:Y:S01]  /*4de0*/  SEL R13, R13, R6, !P0 ;  /* 0x000000060d0d7207 */ /* 0x000fe20004000000 */
[----:B------:R-:W-:-:S07]  /*4df0*/  IMAD.MOV.U32 R6, RZ, RZ, R20 ;  /* 0x000000ffff067224 */ /* 0x000fce00078e0014 */
.L_x_80:
[----:B------:R-:W-:-:S08]  /*4e00*/  NOP ;  /* 0x0000000000007918 */ /* 0x000fd00000000000 */
[----:B------:R-:W1:-:S00]  /*4e10*/  USETMAXREG.DEALLOC.CTAPOOL 0x28 ;  /* 0x00000028000079c8 */ /* 0x000e4000080e0500 */
[----:B-1----:R-:W-:-:S13]  /*4e20*/  ISETP.NE.AND P0, PT, R0, 0x1, PT ;  /* 0x000000010000780c */ /* 0x002fda0003f05270 */
[----:B------:R-:W-:Y:S05]  /*4e30*/  @!P0 BRA `(.L_x_10) ;  /* 0x0000002000c88947 */ /* 0x000fea0003800000 */
[----:B------:R-:W-:Y:S05]  /*4e40*/  @!P3 BRA `(.L_x_83) ;  /* 0x000000100054b947 */ /* 0x000fea0003800000 */
[----:B------:R-:W-:-:S04]  /*4e50*/  PRMT R3, R3, 0x9910, RZ ;  /* 0x0000991003037816 */ /* 0x000fc800000000ff */
[----:B------:R-:W-:-:S04]  /*4e60*/  ISETP.NE.AND P0, PT, R3, RZ, PT ;  /* 0x000000ff0300720c */ /* 0x000fc80003f05270 */
[----:B------:R-:W-:-:S13]  /*4e70*/  ISETP.NE.OR P0, PT, R0, 0x2, !P0 ;  /* 0x000000020000780c */ /* 0x000fda0004705670 */
[----:B------:R-:W-:Y:S05]  /*4e80*/  @P0 BRA `(.L_x_10) ;  /* 0x0000002000b40947 */ /* 0x000fea0003800000 */
[----:B------:R-:W-:-:S13]  /*4e90*/  LOP3.LUT P1, RZ, R11, 0xff, RZ, 0xc0, !PT ;  /* 0x000000ff0bff7812 */ /* 0x000fda000782c0ff */
[----:B------:R-:W-:Y:S05]  /*4ea0*/  @!P1 BRA `(.L_x_84) ;  /* 0x0000000000189947 */ /* 0x000fea0003800000 */
[----:B------:R-:W-:Y:S01]  /*4eb0*/  UMOV UR4, 0x400 ;  /* 0x0000040000047882 */ /* 0x000fe20000000000 */
[----:B------:R-:W-:Y:S01]  /*4ec0*/  IMAD.MOV.U32 R0, RZ, RZ, RZ ;  /* 0x000000ffff007224 */ /* 0x000fe200078e00ff */
[----:B------:R-:W-:-:S04]  /*4ed0*/  ULEA UR4, UR46, UR4, 0x18 ;  /* 0x000000042e047291 */ /* 0x000fc8000f8ec03f */
[----:B------:R-:W-:-:S05]  /*4ee0*/  SHF.L.U32 R0, R0, 0x1f, RZ ;  /* 0x0000001f00007819 */ /* 0x000fca00000006ff */
[----:B------:R-:W1:Y:S02]  /*4ef0*/  SYNCS.PHASECHK.TRANS64.TRYWAIT P0, [UR4+0xb8], R0 ;  /* 0x0000b800ff0075a7 */ /* 0x000e640008000144 */
[----:B-1----:R-:W-:Y:S05]  /*4f00*/  @!P0 BRA `(.L_x_85) ;  /* 0x0000002000f08947 */ /* 0x002fea0003800000 */
.L_x_84:
[----:B------:R-:W-:Y:S01]  /*4f10*/  PRMT R9, RZ, 0x7610, R9 ;  /* 0x00007610ff097816 */ /* 0x000fe20000000009 */
[----:B------:R-:W-:Y:S06]  /*4f20*/  @P2 BRA `(.L_x_86) ;  /* 0x0000000000242947 */ /* 0x000fec0003800000 */
[----:B------:R-:W-:Y:S02]  /*4f30*/  ULDC.64 UR4, c[0x0][0x588] ;  /* 0x0001620000047ab9 */ /* 0x000fe40000000a00 */
[----:B------:R-:W-:-:S04]  /*4f40*/  ISETP.NE.U32.AND P0, PT, RZ, UR4, PT ;  /* 0x00000004ff007c0c */ /* 0x000fc8000bf05070 */
[----:B------:R-:W-:-:S13]  /*4f50*/  ISETP.NE.AND.EX P0, PT, RZ, UR5, PT, P0 ;  /* 0x00000005ff007c0c */ /* 0x000fda000bf05300 */
[----:B------:R-:W-:Y:S05]  /*4f60*/  @!P0 BRA `(.L_x_87) ;  /* 0x00000000000c8947 */ /* 0x000fea0003800000 */
[----:B------:R2:W5:Y:S01]  /*4f70*/  LDG.E R11, desc[UR54][R4.64] ;  /* 0x00000036040b7981 */ /* 0x000562000c1e1900 */
[----:B------:R-:W-:Y:S01]  /*4f80*/  IMAD.MOV.U32 R9, RZ, RZ, 0x1 ;  /* 0x00000001ff097424 */ /* 0x000fe200078e00ff */
[----:B------:R-:W-:Y:S06]  /*4f90*/  BRA `(.L_x_86) ;  /* 0x0000000000087947 */ /* 0x000fec0003800000 */
.L_x_87:
[----:B------:R-:W3:Y:S01]  /*4fa0*/  LDC R11, c[0x0][0x580] ;  /* 0x00016000ff0b7b82 */ /* 0x000ee20000000800 */
[----:B------:R-:W-:-:S07]  /*4fb0*/  IMAD.MOV.U32 R9, RZ, RZ, 0x1 ;  /* 0x00000001ff097424 */ /* 0x000fce00078e00ff */
.L_x_86:
[----:B------:R-:W-:Y:S01]  /*4fc0*/  UMOV UR4, URZ ;  /* 0x0000003f00047c82 */ /* 0x000fe20008000000 */
[----:B-1----:R-:W-:Y:S01]  /*4fd0*/  IMAD.MOV.U32 R0, RZ, RZ, 0x1 ;  /* 0x00000001ff007424 */ /* 0x002fe200078e00ff */
[----:B------:R-:W-:Y:S06]  /*4fe0*/  @!P1 BRA `(.L_x_88) ;  /* 0x0000000c00489947 */ /* 0x000fec0003800000 */
[----:B------:R-:W1:Y:S01]  /*4ff0*/  LDC R3, c[0x0][0x8a8] ;  /* 0x00022a00ff037b82 */ /* 0x000e620000000800 */
[----:B------:R-:W-:Y:S01]  /*5000*/  IMAD.MOV.U32 R0, RZ, RZ, -0x1 ;  /* 0xffffffffff007424 */ /* 0x000fe200078e00ff */
[----:B------:R-:W-:Y:S01]  /*5010*/  ULDC UR5, c[0x0][0x900] ;  /* 0x0002400000057ab9 */ /* 0x000fe20000000800 */
[----:B------:R-:W-:Y:S01]  /*5020*/  LOP3.LUT R10, R19, 0x2, RZ, 0xfc, !PT ;  /* 0x00000002130a7812 */ /* 0x000fe200078efcff */
[----:B------:R-:W-:Y:S01]  /*5030*/  ULDC.64 UR14, c[0x0][0x198] ;  /* 0x00006600000e7ab9 */ /* 0x000fe20000000a00 */
[----:B------:R-:W-:Y:S01]  /*5040*/  UMOV UR4, URZ ;  /* 0x0000003f00047c82 */ /* 0x000fe20008000000 */
[----:B------:R-:W-:Y:S01]  /*5050*/  SHF.L.U32 R8, R0, UR5, RZ ;  /* 0x0000000500087c19 */ /* 0x000fe200080006ff */
[----:B------:R-:W-:Y:S01]  /*5060*/  IMAD.MOV.U32 R0, RZ, RZ, 0x1 ;  /* 0x00000001ff007424 */ /* 0x000fe200078e00ff */
[----:B------:R-:W-:Y:S02]  /*5070*/  USHF.L.U32 UR13, UR44, UR5, URZ ;  /* 0x000000052c0d7299 */ /* 0x000fe4000800063f */
[----:B------:R-:W-:Y:S01]  /*5080*/  LOP3.LUT R8, RZ, R8, RZ, 0x33, !PT ;  /* 0x00000008ff087212 */ /* 0x000fe200078e33ff */
[----:B------:R-:W-:Y:S01]  /*5090*/  ULDC.64 UR22, c[0x0][0x588] ;  /* 0x0001620000167ab9 */ /* 0x000fe20000000a00 */
[----:B------:R-:W-:Y:S01]  /*50a0*/  ULDC.64 UR24, c[0x0][0x8f8] ;  /* 0x00023e0000187ab9 */ /* 0x000fe20000000a00 */
[----:B------:R-:W-:Y:S01]  /*50b0*/  ULDC.64 UR26, c[0x0][0x590] ;  /* 0x00016400001a7ab9 */ /* 0x000fe20000000a00 */
[----:B-1----:R-:W-:-:S07]  /*50c0*/  VIADD R3, R3, 0xffffffff ;  /* 0xffffffff03037836 */ /* 0x002fce0000000000 */
.L_x_108:
[----:B------:R-:W-:Y:S02]  /*50d0*/  ISETP.NE.U32.AND P0, PT, RZ, UR26, PT ;  /* 0x0000001aff007c0c */ /* 0x000fe4000bf05070 */
[----:B------:R-:W-:Y:S02]  /*50e0*/  R2UR UR19, R13 ;  /* 0x000000000d1372ca */ /* 0x000fe400000e0000 */
[----:B------:R-:W-:Y:S02]  /*50f0*/  R2UR UR18, R7 ;  /* 0x00000000071272ca */ /* 0x000fe400000e0000 */
[----:B------:R-:W-:-:S09]  /*5100*/  ISETP.NE.AND.EX P0, PT, RZ, UR27, PT, P0 ;  /* 0x0000001bff007c0c */ /* 0x000fd2000bf05300 */
[----:B------:R-:W-:Y:S02]  /*5110*/  USHF.L.U32 UR19, UR19, 0x7, URZ ;  /* 0x0000000713137899 */ /* 0x000fe4000800063f */
[----:B------:R-:W-:Y:S02]  /*5120*/  USHF.L.U32 UR18, UR18, 0x6, URZ ;  /* 0x0000000612127899 */ /* 0x000fe4000800063f */
[----:B------:R-:W-:Y:S10]  /*5130*/  @!P0 BRA `(.L_x_89) ;  /* 0x00000000002c8947 */ /* 0x000ff40003800000 */
[----:B------:R-:W-:-:S04]  /*5140*/  ISETP.NE.U32.AND P1, PT, RZ, UR22, PT ;  /* 0x00000016ff007c0c */ /* 0x000fc8000bf25070 */
[----:B------:R-:W-:-:S13]  /*5150*/  ISETP.NE.AND.EX P1, PT, RZ, UR23, PT, P1 ;  /* 0x00000017ff007c0c */ /* 0x000fda000bf25310 */
[----:B------:R-:W-:Y:S05]  /*5160*/  @!P1 BRA `(.L_x_90) ;  /* 0x0000000000189947 */ /* 0x000fea0003800000 */
[----:B--2---:R-:W1:Y:S01]  /*5170*/  LDC.64 R4, c[0x0][0x588] ;  /* 0x00016200ff047b82 */ /* 0x004e620000000a00 */
[----:B------:R-:W-:-:S04]  /*5180*/  IMAD R7, R6, UR26, RZ ;  /* 0x0000001a06077c24 */ /* 0x000fc8000f8e02ff */
[----:B-1----:R-:W-:-:S05]  /*5190*/  IMAD.WIDE R4, R7, 0x4, R4 ;  /* 0x0000000407047825 */ /* 0x002fca00078e0204 */
[----:B---3-5:R1:W5:Y:S01]  /*51a0*/  LDG.E R11, desc[UR54][R4.64] ;  /* 0x00000036040b7981 */ /* 0x028362000c1e1900 */
[----:B------:R-:W-:Y:S01]  /*51b0*/  IMAD.MOV.U32 R9, RZ, RZ, 0x1 ;  /* 0x00000001ff097424 */ /* 0x000fe200078e00ff */
[----:B------:R-:W-:Y:S06]  /*51c0*/  BRA `(.L_x_89) ;  /* 0x0000000000087947 */ /* 0x000fec0003800000 */
.L_x_90:
[----:B---3-5:R-:W4:Y:S01]  /*51d0*/  LDC R11, c[0x0][0x580] ;  /* 0x00016000ff0b7b82 */ /* 0x028f220000000800 */
[----:B------:R-:W-:-:S07]  /*51e0*/  IMAD.MOV.U32 R9, RZ, RZ, 0x1 ;  /* 0x00000001ff097424 */ /* 0x000fce00078e00ff */
.L_x_89:
[----:B------:R-:W-:Y:S05]  /*51f0*/  @!P0 BRA `(.L_x_91) ;  /* 0x00000000001c8947 */ /* 0x000fea0003800000 */
[----:B------:R-:W-:-:S13]  /*5200*/  LOP3.LUT P2, RZ, R9, 0xff, RZ, 0xc0, !PT ;  /* 0x000000ff09ff7812 */ /* 0x000fda000784c0ff */
[----:B-12---:R-:W1:Y:S02]  /*5210*/  @!P2 LDC.64 R4, c[0x0][0x588] ;  /* 0x00016200ff04ab82 */ /* 0x006e640000000a00 */
[----:B-1----:R-:W-:-:S04]  /*5220*/  @!P2 ISETP.NE.U32.AND P0, PT, R4, RZ, PT ;  /* 0x000000ff0400a20c */ /* 0x002fc80003f05070 */
[----:B------:R-:W-:Y:S02]  /*5230*/  @!P2 ISETP.NE.AND.EX P1, PT, R5, RZ, PT, P0 ;  /* 0x000000ff0500a20c */ /* 0x000fe40003f25300 */
[----:B---345:R-:W-:Y:S02]  /*5240*/  @P2 FSETP.EQ.AND P0, PT, R11, RZ, PT ;  /* 0x000000ff0b00220b */ /* 0x038fe40003f02000 */
[----:B------:R-:W-:Y:S01]  /*5250*/  @!P2 PLOP3.LUT P0, PT, P1, PT, PT, 0x8, 0x0 ;  /* 0x000000000000a81c */ /* 0x000fe20000f0e170 */
[----:B------:R-:W-:-:S12]  /*5260*/  BRA `(.L_x_92) ;  /* 0x0000000000047947 */ /* 0x000fd80003800000 */
.L_x_91:
[----:B---345:R-:W-:-:S13]  /*5270*/  FSETP.EQ.AND P0, PT, R11, RZ, PT ;  /* 0x000000ff0b00720b */ /* 0x038fda0003f02000 */
.L_x_92:
[----:B------:R-:W-:Y:S02]  /*5280*/  ISETP.NE.AND P2, PT, R10, 0x3, PT ;  /* 0x000000030a00780c */ /* 0x000fe40003f45270 */
[----:B------:R-:W-:-:S04]  /*5290*/  ELECT P1, URZ, PT ;  /* 0x00000000003f782f */ /* 0x000fc80003820000 */
[----:B------:R-:W-:-:S07]  /*52a0*/  PLOP3.LUT P0, PT, P1, P0, PT, 0x20, 0x0 ;  /* 0x000000000000781c */ /* 0x000fce0000f00470 */
[----:B------:R-:W-:Y:S06]  /*52b0*/  @!P2 BRA `(.L_x_93) ;  /* 0x000000000004a947 */ /* 0x000fec0003800000 */
[----:B------:R-:W-:Y:S01]  /*52c0*/  BPT.TRAP 0x1 ;  /* 0x000000040000795c */ /* 0x000fe20000300000 */
.L_x_93:
[----:B------:R-:W3:Y:S01]  /*52d0*/  S2UR UR46, SR_CgaCtaId ;  /* 0x00000000002e79c3 */ /* 0x000ee20000008800 */
[----:B------:R-:W-:Y:S01]  /*52e0*/  UMOV UR5, 0x400 ;  /* 0x0000040000057882 */ /* 0x000fe20000000000 */
[----:B-12---:R-:W-:Y:S01]  /*52f0*/  SHF.L.U32 R4, R0, 0x1f, RZ ;  /* 0x0000001f00047819 */ /* 0x006fe200000006ff */
[----:B---3--:R-:W-:-:S04]  /*5300*/  ULEA UR6, UR46, UR5, 0x18 ;  /* 0x000000052e067291 */ /* 0x008fc8000f8ec03f */
[----:B------:R-:W-:-:S09]  /*5310*/  ULEA UR5, UR4, UR6, 0x3 ;  /* 0x0000000604057291 */ /* 0x000fd2000f8e183f */
[----:B------:R-:W1:Y:S02]  /*5320*/  SYNCS.PHASECHK.TRANS64.TRYWAIT P1, [UR5+0x98], R4 ;  /* 0x00009804ff0075a7 */ /* 0x000e640008020145 */
[----:B-1----:R-:W-:Y:S05]  /*5330*/  @!P1 BRA `(.L_x_94) ;  /* 0x0000001c00fc9947 */ /* 0x002fea0003800000 */
.L_x_140:
[----:B------:R-:W-:Y:S04]  /*5340*/  BSSY B0, `(.L_x_95) ;  /* 0x000000f000007945 */ /* 0x000fe80003800000 */
[----:B------:R-:W-:Y:S05]  /*5350*/  @!P0 BRA `(.L_x_96) ;  /* 0x0000000000348947 */ /* 0x000fea0003800000 */
[----:B------:R-:W-:Y:S01]  /*5360*/  ULEA UR16, UR4, UR6, 0xd ;  /* 0x0000000604107291 */ /* 0x000fe2000f8e683f */
[----:B------:R-:W-:Y:S01]  /*5370*/  R2UR UR20, R6 ;  /* 0x00000000061472ca */ /* 0x000fe200000e0000 */
[----:B------:R-:W-:Y:S02]  /*5380*/  UIADD3 UR8, UP0, UR14, 0x3f0, URZ ;  /* 0x000003f00e087890 */ /* 0x000fe4000ff1e03f */
[----:B------:R-:W-:Y:S02]  /*5390*/  UIADD3 UR17, UR5, 0x80, URZ ;  /* 0x0000008005117890 */ /* 0x000fe4000fffe03f */
[----:B------:R-:W-:Y:S02]  /*53a0*/  UIADD3 UR16, UR16, 0x200, URZ ;  /* 0x0000020010107890 */ /* 0x000fe4000fffe03f */
[----:B------:R-:W-:Y:S01]  /*53b0*/  UIADD3.X UR9, URZ, UR15, URZ, UP0, !UPT ;  /* 0x0000000f3f097290 */ /* 0x000fe200087fe43f */
[----:B------:R-:W-:Y:S01]  /*53c0*/  UMOV UR10, 0x0 ;  /* 0x00000000000a7882 */ /* 0x000fe20000000000 */
[----:B------:R-:W-:-:S07]  /*53d0*/  UMOV UR11, 0x10000000 ;  /* 0x10000000000b7882 */ /* 0x000fce0000000000 */
[----:B------:R2:W-:Y:S02]  /*53e0*/  UTMALDG.3D [UR16], [UR8], desc[UR10] ;  /* 0x00000a10080075b4 */ /* 0x0005e40008011000 */
[----:B--2---:R-:W-:Y:S05]  /*53f0*/  @!P2 BRA `(.L_x_97) ;  /* 0x000000000004a947 */ /* 0x004fea0003800000 */
[----:B------:R-:W-:Y:S01]  /*5400*/  BPT.TRAP 0x1 ;  /* 0x000000040000795c */ /* 0x000fe20000300000 */
.L_x_97:
[----:B-1----:R-:W1:Y:S02]  /*5410*/  LDC R4, c[0x0][0x800] ;  /* 0x00020000ff047b82 */ /* 0x002e640000000800 */
[----:B-1----:R2:W-:Y:S02]  /*5420*/  SYNCS.ARRIVE.TRANS64.RED.A0TR RZ, [UR5+0x80], R4 ;  /* 0x00008004ffff79a7 */ /* 0x0025e40008300405 */
.L_x_96:
[----:B------:R-:W-:Y:S05]  /*5430*/  BSYNC B0 ;  /* 0x0000000000007941 */ /* 0x000fea0003800000 */
.L_x_95:
[----:B------:R-:W-:Y:S05]  /*5440*/  @!P2 BRA `(.L_x_98) ;  /* 0x000000000004a947 */ /* 0x000fea0003800000 */
[----:B------:R-:W-:Y:S01]  /*5450*/  BPT.TRAP 0x1 ;  /* 0x000000040000795c */ /* 0x000fe20000300000 */
.L_x_98:
[----:B------:R-:W-:Y:S02]  /*5460*/  UIADD3 UR5, UR5, 0x80, URZ ;  /* 0x0000008005057890 */ /* 0x000fe4000fffe03f */
[----:B------:R-:W-:Y:S02]  /*5470*/  UIADD3 UR4, UR4, 0x1, URZ ;  /* 0x0000000104047890 */ /* 0x000fe4000fffe03f */
[----:B------:R-:W-:Y:S02]  /*5480*/  UPRMT UR5, UR46, 0x654, UR5 ;  /* 0x000006542e057896 */ /* 0x000fe40008000005 */
[----:B------:R-:W-:-:S04]  /*5490*/  UISETP.NE.AND UP0, UPT, UR4, 0x3, UPT ;  /* 0x000000030400788c */ /* 0x000fc8000bf05270 */
[----:B------:R-:W-:-:S03]  /*54a0*/  USEL UR7, URZ, 0x1, UP0 ;  /* 0x000000013f077887 */ /* 0x000fc60008000000 */
[----:B------:R-:W-:Y:S01]  /*54b0*/  SYNCS.ARRIVE.TRANS64.RED.A1T0 RZ, [UR5], RZ ;  /* 0x000000ffffff79a7 */ /* 0x000fe20008100405 */
[----:B------:R-:W-:Y:S02]  /*54c0*/  USEL UR5, UR4, URZ, UP0 ;  /* 0x0000003f04057287 */ /* 0x000fe40008000000 */
[----:B-1----:R-:W-:Y:S01]  /*54d0*/  LOP3.LUT R5, R0, UR7, RZ, 0x3c, !PT ;  /* 0x0000000700057c12 */ /* 0x002fe2000f8e3cff */
[----:B------:R-:W-:Y:S09]  /*54e0*/  @!P2 BRA `(.L_x_99) ;  /* 0x000000000004a947 */ /* 0x000ff20003800000 */
[----:B------:R-:W-:Y:S01]  /*54f0*/  BPT.TRAP 0x1 ;  /* 0x000000040000795c */ /* 0x000fe20000300000 */
.L_x_99:
[----:B------:R-:W-:Y:S01]  /*5500*/  ULEA UR4, UR5, UR6, 0x3 ;  /* 0x0000000605047291 */ /* 0x000fe2000f8e183f */
[----:B------:R-:W-:-:S08]  /*5510*/  SHF.L.U32 R0, R5, 0x1f, RZ ;  /* 0x0000001f05007819 */ /* 0x000fd000000006ff */
[----:B------:R-:W1:Y:S02]  /*5520*/  SYNCS.PHASECHK.TRANS64.TRYWAIT P1, [UR4+0x98], R0 ;  /* 0x00009800ff0075a7 */ /* 0x000e640008020144 */
[----:B-1----:R-:W-:Y:S05]  /*5530*/  @!P1 BRA `(.L_x_100) ;  /* 0x0000001c00949947 */ /* 0x002fea0003800000 */
.L_x_141:
[----:B------:R-:W-:Y:S04]  /*5540*/  BSSY B0, `(.L_x_101) ;  /* 0x0000011000007945 */ /* 0x000fe80003800000 */
[----:B------:R-:W-:Y:S05]  /*5550*/  @!P0 BRA `(.L_x_102) ;  /* 0x00000000003c8947 */ /* 0x000fea0003800000 */
[----:B------:R-:W-:Y:S01]  /*5560*/  ULEA UR8, UR5, UR6, 0xd ;  /* 0x0000000605087291 */ /* 0x000fe2000f8e683f */
[----:B------:R-:W-:Y:S01]  /*5570*/  R2UR UR12, R6 ;  /* 0x00000000060c72ca */ /* 0x000fe200000e0000 */
[----:B------:R-:W-:Y:S02]  /*5580*/  UIADD3 UR16, UP0, UR14, 0x3f0, URZ ;  /* 0x000003f00e107890 */ /* 0x000fe4000ff1e03f */
[----:B------:R-:W-:Y:S02]  /*5590*/  UIADD3 UR10, UR18, 0x20, URZ ;  /* 0x00000020120a7890 */ /* 0x000fe4000fffe03f */
[----:B------:R-:W-:Y:S02]  /*55a0*/  UIADD3 UR9, UR4, 0x80, URZ ;  /* 0x0000008004097890 */ /* 0x000fe4000fffe03f */
[----:B------:R-:W-:Y:S02]  /*55b0*/  UIADD3 UR8, UR8, 0x200, URZ ;  /* 0x0000020008087890 */ /* 0x000fe4000fffe03f */
[----:B------:R-:W-:Y:S01]  /*55c0*/  UIADD3.X UR17, URZ, UR15, URZ, UP0, !UPT ;  /* 0x0000000f3f117290 */ /* 0x000fe200087fe43f */
[----:B------:R-:W-:Y:S01]  /*55d0*/  UMOV UR20, 0x0 ;  /* 0x0000000000147882 */ /* 0x000fe20000000000 */
[----:B------:R-:W-:Y:S01]  /*55e0*/  UMOV UR21, 0x10000000 ;  /* 0x1000000000157882 */ /* 0x000fe20000000000 */
[----:B------:R-:W-:-:S06]  /*55f0*/  UMOV UR11, UR19 ;  /* 0x00000013000b7c82 */ /* 0x000fcc0008000000 */
[----:B------:R3:W-:Y:S02]  /*5600*/  UTMALDG.3D [UR8], [UR16], desc[UR20] ;  /* 0x00001408100075b4 */ /* 0x0007e40008011000 */
[----:B---3--:R-:W-:Y:S05]  /*5610*/  @!P2 BRA `(.L_x_103) ;  /* 0x000000000004a947 */ /* 0x008fea0003800000 */
[----:B------:R-:W-:Y:S01]  /*5620*/  BPT.TRAP 0x1 ;  /* 0x000000040000795c */ /* 0x000fe20000300000 */
.L_x_103:
[----:B-1----:R-:W1:Y:S02]  /*5630*/  LDC R0, c[0x0][0x800] ;  /* 0x00020000ff007b82 */ /* 0x002e640000000800 */
[----:B-1----:R3:W-:Y:S02]  /*5640*/  SYNCS.ARRIVE.TRANS64.RED.A0TR RZ, [UR4+0x80], R0 ;  /* 0x00008000ffff79a7 */ /* 0x0027e40008300404 */
.L_x_102:
[----:B------:R-:W-:Y:S05]  /*5650*/  BSYNC B0 ;  /* 0x0000000000007941 */ /* 0x000fea0003800000 */
.L_x_101:
[----:B------:R-:W-:Y:S05]  /*5660*/  @!P2 BRA `(.L_x_104) ;  /* 0x000000000004a947 */ /* 0x000fea0003800000 */
[----:B------:R-:W-:Y:S01]  /*5670*/  BPT.TRAP 0x1 ;  /* 0x000000040000795c */ /* 0x000fe20000300000 */
.L_x_104:
[----:B------:R-:W-:Y:S01]  /*5680*/  UIADD3 UR4, UR4, 0x80, URZ ;  /* 0x0000008004047890 */ /* 0x000fe2000fffe03f */
[----:B------:R-:W-:Y:S01]  /*5690*/  IADD3 R16, P0, R16, UR52, RZ ;  /* 0x0000003410107c10 */ /* 0x000fe2000ff1e0ff */
[----:B------:R-:W-:Y:S01]  /*56a0*/  IMAD.MOV.U32 R13, RZ, RZ, -0x1 ;  /* 0xffffffffff0d7424 */ /* 0x000fe200078e00ff */
[----:B--2---:R-:W-:Y:S01]  /*56b0*/  PRMT R4, RZ, 0x7610, R4 ;  /* 0x00007610ff047816 */ /* 0x004fe20000000004 */
[----:B------:R-:W-:Y:S01]  /*56c0*/  UPRMT UR4, UR46, 0x654, UR4 ;  /* 0x000006542e047896 */ /* 0x000fe20008000004 */
[----:B------:R-:W-:Y:S01]  /*56d0*/  IADD3.X R17, R17, UR45, RZ, P0, !PT ;  /* 0x0000002d11117c10 */ /* 0x000fe200087fe4ff */
[----:B-1----:R-:W-:Y:S01]  /*56e0*/  IMAD.MOV.U32 R7, RZ, RZ, -0x1 ;  /* 0xffffffffff077424 */ /* 0x002fe200078e00ff */
[----:B------:R-:W-:Y:S01]  /*56f0*/  ISETP.GE.U32.AND P0, PT, R16, UR24, PT ;  /* 0x0000001810007c0c */ /* 0x000fe2000bf06070 */
[----:B------:R-:W-:-:S03]  /*5700*/  IMAD.MOV.U32 R6, RZ, RZ, -0x1 ;  /* 0xffffffffff067424 */ /* 0x000fc600078e00ff */
[----:B------:R-:W-:Y:S02]  /*5710*/  ISETP.GE.U32.AND.EX P0, PT, R17, UR25, PT, P0 ;  /* 0x0000001911007c0c */ /* 0x000fe4000bf06100 */
[----:B------:R-:W-:Y:S01]  /*5720*/  SYNCS.ARRIVE.TRANS64.RED.A1T0 RZ, [UR4], RZ ;  /* 0x000000ffffff79a7 */ /* 0x000fe20008100404 */
[----:B------:R-:W-:-:S04]  /*5730*/  UIADD3 UR4, UR5, 0x1, URZ ;  /* 0x0000000105047890 */ /* 0x000fc8000fffe03f */
[----:B------:R-:W-:-:S04]  /*5740*/  UISETP.NE.AND UP0, UPT, UR4, 0x3, UPT ;  /* 0x000000030400788c */ /* 0x000fc8000bf05270 */
[----:B------:R-:W-:Y:S02]  /*5750*/  USEL UR5, URZ, 0x1, UP0 ;  /* 0x000000013f057887 */ /* 0x000fe40008000000 */
[----:B------:R-:W-:-:S04]  /*5760*/  USEL UR4, UR4, URZ, UP0 ;  /* 0x0000003f04047287 */ /* 0x000fc80008000000 */
[----:B---3--:R-:W-:Y:S01]  /*5770*/  LOP3.LUT R0, R5, UR5, RZ, 0x3c, !PT ;  /* 0x0000000505007c12 */ /* 0x008fe2000f8e3cff */
[----:B------:R-:W-:Y:S07]  /*5780*/  @P0 BRA `(.L_x_105) ;  /* 0x0000000400580947 */ /* 0x000fee0003800000 */
[----:B------:R-:W1:Y:S01]  /*5790*/  S2R R15, SR_CTAID.X ;  /* 0x00000000000f7919 */ /* 0x000e620000002500 */
[----:B------:R-:W2:Y:S01]  /*57a0*/  LDC.64 R12, c[0x0][0x8d0] ;  /* 0x00023400ff0c7b82 */ /* 0x000ea20000000a00 */
[----:B------:R-:W-:Y:S01]  /*57b0*/  ULDC UR5, c[0x0][0x150] ;  /* 0x0000540000057ab9 */ /* 0x000fe20000000800 */
[----:B------:R-:W-:Y:S01]  /*57c0*/  IMAD.MOV.U32 R7, RZ, RZ, R16 ;  /* 0x000000ffff077224 */ /* 0x000fe200078e0010 */
[----:B------:R-:W3:Y:S01]  /*57d0*/  S2R R18, SR_CTAID.Y ;  /* 0x0000000000127919 */ /* 0x000ee20000002600 */
[----:B------:R-:W-:-:S04]  /*57e0*/  IMAD.MOV.U32 R21, RZ, RZ, R17 ;  /* 0x000000ffff157224 */ /* 0x000fc800078e0011 */
[----:B------:R-:W4:Y:S08]  /*57f0*/  LDC R22, c[0x0][0x144] ;  /* 0x00005100ff167b82 */ /* 0x000f300000000800 */
[----:B------:R-:W4:Y:S01]  /*5800*/  LDC R20, c[0x0][0x8d8] ;  /* 0x00023600ff147b82 */ /* 0x000f220000000800 */
[----:B--2---:R-:W-:-:S04]  /*5810*/  ISETP.NE.U32.AND P0, PT, R12, RZ, PT ;  /* 0x000000ff0c00720c */ /* 0x004fc80003f05070 */
[----:B------:R-:W-:Y:S02]  /*5820*/  ISETP.NE.AND.EX P0, PT, R13, RZ, PT, P0 ;  /* 0x000000ff0d00720c */ /* 0x000fe40003f05300 */
[----:B-1----:R-:W-:Y:S02]  /*5830*/  I2FP.F32.U32 R4, R15 ;  /* 0x0000000f00047245 */ /* 0x002fe40000201000 */
[----:B---3--:R-:W-:-:S03]  /*5840*/  I2FP.F32.U32 R23, R18 ;  /* 0x0000001200177245 */ /* 0x008fc60000201000 */
[----:B------:R-:W-:-:S04]  /*5850*/  FMUL R4, R4, UR5 ;  /* 0x0000000504047c20 */ /* 0x000fc80008400000 */
[----:B------:R1:W2:Y:S02]  /*5860*/  F2I.U32.TRUNC.NTZ R14, R4 ;  /* 0x00000004000e7305 */ /* 0x0002a4000020f000 */
[----:B----4-:R-:W-:Y:S05]  /*5870*/  @!P0 BRA `(.L_x_106) ;  /* 0x0000000000308947 */ /* 0x010fea0003800000 */
[----:B------:R-:W3:Y:S02]  /*5880*/  LDC R5, c[0x0][0x8dc] ;  /* 0x00023700ff057b82 */ /* 0x000ee40000000800 */
[----:B---3--:R-:W-:-:S05]  /*5890*/  IADD3 R5, P0, R16, R5, RZ ;  /* 0x0000000510057210 */ /* 0x008fca0007f1e0ff */
[----:B------:R-:W-:-:S04]  /*58a0*/  IMAD.X R21, RZ, RZ, R17, P0 ;  /* 0x000000ffff157224 */ /* 0x000fc800000e0611 */
[----:B------:R-:W-:-:S04]  /*58b0*/  IMAD.WIDE.U32 R6, R21, R12, RZ ;  /* 0x0000000c15067225 */ /* 0x000fc800078e00ff */
[----:B------:R-:W-:-:S04]  /*58c0*/  IMAD.WIDE.U32 R6, P0, R5, R13, R6 ;  /* 0x0000000d05067225 */ /* 0x000fc80007800006 */
[----:B-1----:R-:W-:-:S04]  /*58d0*/  IMAD.WIDE.U32 R4, R5, R12, RZ ;  /* 0x0000000c05047225 */ /* 0x002fc800078e00ff */
[----:B------:R-:W-:Y:S01]  /*58e0*/  IMAD.MOV.U32 R4, RZ, RZ, R7 ;  /* 0x000000ffff047224 */ /* 0x000fe200078e0007 */
[----:B------:R-:W-:Y:S01]  /*58f0*/  IADD3 RZ, P1, R5, R6, RZ ;  /* 0x0000000605ff7210 */ /* 0x000fe20007f3e0ff */
[----:B------:R-:W-:-:S04]  /*5900*/  IMAD.X R5, RZ, RZ, RZ, P0 ;  /* 0x000000ffff057224 */ /* 0x000fc800000e06ff */
[----:B------:R-:W-:-:S04]  /*5910*/  IMAD.WIDE.U32.X R4, R21, R13, R4, P1 ;  /* 0x0000000d15047225 */ /* 0x000fc800008e0404 */
[----:B------:R-:W-:Y:S02]  /*5920*/  IMAD.MOV.U32 R7, RZ, RZ, R4 ;  /* 0x000000ffff077224 */ /* 0x000fe400078e0004 */
[----:B------:R-:W-:-:S07]  /*5930*/  IMAD.MOV.U32 R21, RZ, RZ, R5 ;  /* 0x000000ffff157224 */ /* 0x000fce00078e0005 */
.L_x_106:
[----:B------:R-:W-:Y:S01]  /*5940*/  ULDC UR5, c[0x0][0x154] ;  /* 0x0000550000057ab9 */ /* 0x000fe20000000800 */
[----:B------:R-:W3:Y:S01]  /*5950*/  LDC R13, c[0x0][0x148] ;  /* 0x00005200ff0d7b82 */ /* 0x000ee20000000800 */
[----:B------:R-:W-:Y:S01]  /*5960*/  FMUL R23, R23, UR5 ;  /* 0x0000000517177c20 */ /* 0x000fe20008400000 */
[----:B------:R-:W-:Y:S01]  /*5970*/  ISETP.NE.AND P2, PT, R2, 0x1, PT ;  /* 0x000000010200780c */ /* 0x000fe20003f45270 */
[----:B--2---:R-:W-:Y:S01]  /*5980*/  IMAD.MOV R6, RZ, RZ, -R14 ;  /* 0x000000ffff067224 */ /* 0x004fe200078e0a0e */
[-CC-:B------:R-:W-:Y:S02]  /*5990*/  SHF.R.U64 R14, R7, R20.reuse, R21.reuse ;  /* 0x00000014070e7219 */ /* 0x180fe40000001215 */
[----:B------:R-:W-:Y:S01]  /*59a0*/  SHF.R.U32.HI R20, RZ, R20, R21 ;  /* 0x00000014ff147219 */ /* 0x000fe20000011615 */
[----:B------:R-:W2:Y:S01]  /*59b0*/  F2I.U32.TRUNC.NTZ R23, R23 ;  /* 0x0000001700177305 */ /* 0x000ea2000020f000 */
[----:B-1----:R-:W1:Y:S01]  /*59c0*/  LDC.64 R4, c[0x0][0x8c8] ;  /* 0x00023200ff047b82 */ /* 0x002e620000000a00 */
[----:B------:R-:W-:Y:S01]  /*59d0*/  IADD3 R21, P0, RZ, -R14, RZ ;  /* 0x8000000eff157210 */ /* 0x000fe20007f1e0ff */
[----:B------:R-:W-:-:S04]  /*59e0*/  IMAD R15, R22, R6, R15 ;  /* 0x00000006160f7224 */ /* 0x000fc800078e020f */
[----:B------:R-:W-:Y:S02]  /*59f0*/  IMAD.X R7, RZ, RZ, ~R20, P0 ;  /* 0x000000ffff077224 */ /* 0x000fe400000e0e14 */
[----:B------:R-:W4:Y:S01]  /*5a00*/  LDC R24, c[0x0][0x8c0] ;  /* 0x00023000ff187b82 */ /* 0x000f220000000800 */
[----:B--2---:R-:W-:-:S07]  /*5a10*/  IMAD.MOV R12, RZ, RZ, -R23 ;  /* 0x000000ffff0c7224 */ /* 0x004fce00078e0a17 */
[----:B------:R-:W2:Y:S01]  /*5a20*/  LDC R27, c[0x0][0x900] ;  /* 0x00024000ff1b7b82 */ /* 0x000ea20000000800 */
[----:B---3--:R-:W-:-:S07]  /*5a30*/  @P2 IMAD R15, R13, R12, R18 ;  /* 0x0000000c0d0f2224 */ /* 0x008fce00078e0212 */
[----:B------:R-:W3:Y:S01]  /*5a40*/  LDC.64 R12, c[0x0][0x8e8] ;  /* 0x00023a00ff0c7b82 */ /* 0x000ee20000000a00 */
[----:B-1----:R-:W-:-:S04]  /*5a50*/  IMAD R6, R7, R4, RZ ;  /* 0x0000000407067224 */ /* 0x002fc800078e02ff */
[C---:B------:R-:W-:Y:S02]  /*5a60*/  IMAD R7, R21.reuse, R5, R6 ;  /* 0x0000000515077224 */ /* 0x040fe400078e0206 */
[----:B------:R-:W-:Y:S01]  /*5a70*/  IMAD.WIDE.U32 R4, R21, R4, R16 ;  /* 0x0000000415047225 */ /* 0x000fe200078e0010 */
[----:B------:R-:W1:Y:S03]  /*5a80*/  LDC R6, c[0x0][0x8b0] ;  /* 0x00022c00ff067b82 */ /* 0x000e660000000800 */
[----:B------:R-:W-:-:S05]  /*5a90*/  IMAD.IADD R5, R5, 0x1, R7 ;  /* 0x0000000105057824 */ /* 0x000fca00078e0207 */
[----:B------:R-:W2:Y:S01]  /*5aa0*/  LDC R25, c[0x0][0x8f0] ;  /* 0x00023c00ff197b82 */ /* 0x000ea20000000800 */
[-CC-:B----4-:R-:W-:Y:S02]  /*5ab0*/  SHF.R.U64 R22, R4, R24.reuse, R5.reuse ;  /* 0x0000001804167219 */ /* 0x190fe40000001205 */
[----:B------:R-:W-:-:S05]  /*5ac0*/  SHF.R.U32.HI R5, RZ, R24, R5 ;  /* 0x00000018ff057219 */ /* 0x000fca0000011605 */
[----:B------:R-:W4:Y:S01]  /*5ad0*/  LDC R21, c[0x0][0x8e0] ;  /* 0x00023800ff157b82 */ /* 0x000f220000000800 */
[----:B---3--:R-:W-:-:S04]  /*5ae0*/  ISETP.NE.U32.AND P0, PT, R12, RZ, PT ;  /* 0x000000ff0c00720c */ /* 0x008fc80003f05070 */
[----:B------:R-:W-:-:S03]  /*5af0*/  ISETP.NE.AND.EX P0, PT, R13, RZ, PT, P0 ;  /* 0x000000ff0d00720c */ /* 0x000fc60003f05300 */
[----:B------:R-:W3:Y:S01]  /*5b00*/  LDC R20, c[0x0][0x8b8] ;  /* 0x00022e00ff147b82 */ /* 0x000ee20000000800 */
[-CC-:B-1----:R-:W-:Y:S02]  /*5b10*/  SHF.R.U64 R23, R22, R6.reuse, R5.reuse ;  /* 0x0000000616177219 */ /* 0x182fe40000001205 */
[----:B------:R-:W-:-:S04]  /*5b20*/  SHF.R.U32.HI R4, RZ, R6, R5 ;  /* 0x00000006ff047219 */ /* 0x000fc80000011605 */
[-CC-:B--2---:R-:W-:Y:S01]  /*5b30*/  SHF.R.U64 R24, R23, R27.reuse, R4.reuse ;  /* 0x0000001b17187219 */ /* 0x184fe20000001204 */
[----:B------:R-:W1:Y:S01]  /*5b40*/  LDC R18, c[0x0][0x8a8] ;  /* 0x00022a00ff127b82 */ /* 0x000e620000000800 */
[----:B------:R-:W-:-:S03]  /*5b50*/  SHF.R.U32.HI R27, RZ, R27, R4 ;  /* 0x0000001bff1b7219 */ /* 0x000fc60000011604 */
[----:B------:R-:W-:Y:S02]  /*5b60*/  IMAD.MOV.U32 R4, RZ, RZ, R24 ;  /* 0x000000ffff047224 */ /* 0x000fe400078e0018 */
[----:B------:R-:W-:Y:S01]  /*5b70*/  IMAD.MOV.U32 R5, RZ, RZ, R27 ;  /* 0x000000ffff057224 */ /* 0x000fe200078e001b */
[----:B------:R-:W-:Y:S06]  /*5b80*/  @!P0 BRA `(.L_x_107) ;  /* 0x0000000000288947 */ /* 0x000fec0003800000 */
[----:B------:R-:W2:Y:S02]  /*5b90*/  LDC R5, c[0x0][0x8f4] ;  /* 0x00023d00ff057b82 */ /* 0x000ea40000000800 */
[----:B--2---:R-:W-:-:S05]  /*5ba0*/  IADD3 R5, P0, R24, R5, RZ ;  /* 0x0000000518057210 */ /* 0x004fca0007f1e0ff */
[----:B------:R-:W-:-:S04]  /*5bb0*/  IMAD.X R27, RZ, RZ, R27, P0 ;  /* 0x000000ffff1b7224 */ /* 0x000fc800000e061b */
[----:B------:R-:W-:-:S04]  /*5bc0*/  IMAD.WIDE.U32 R6, R27, R12, RZ ;  /* 0x0000000c1b067225 */ /* 0x000fc800078e00ff */
[----:B------:R-:W-:-:S04]  /*5bd0*/  IMAD.WIDE.U32 R6, P0, R5, R13, R6 ;  /* 0x0000000d05067225 */ /* 0x000fc80007800006 */
[----:B------:R-:W-:-:S04]  /*5be0*/  IMAD.WIDE.U32 R4, R5, R12, RZ ;  /* 0x0000000c05047225 */ /* 0x000fc800078e00ff */
[----:B------:R-:W-:Y:S01]  /*5bf0*/  IMAD.MOV.U32 R4, RZ, RZ, R7 ;  /* 0x000000ffff047224 */ /* 0x000fe200078e0007 */
[----:B------:R-:W-:Y:S01]  /*5c00*/  IADD3 RZ, P1, R5, R6, RZ ;  /* 0x0000000605ff7210 */ /* 0x000fe20007f3e0ff */
[----:B------:R-:W-:-:S04]  /*5c10*/  IMAD.X R5, RZ, RZ, RZ, P0 ;  /* 0x000000ffff057224 */ /* 0x000fc800000e06ff */
[----:B------:R-:W-:-:S08]  /*5c20*/  IMAD.WIDE.U32.X R4, R27, R13, R4, P1 ;  /* 0x0000000d1b047225 */ /* 0x000fd000008e0404 */
.L_x_107:
[----:B------:R-:W-:Y:S01]  /*5c30*/  SHF.R.U64 R4, R4, R25, R5 ;  /* 0x0000001904047219 */ /* 0x000fe20000001205 */
[----:B------:R-:W-:Y:S01]  /*5c40*/  IMAD.MOV.U32 R6, RZ, RZ, R14 ;  /* 0x000000ffff067224 */ /* 0x000fe200078e000e */
[----:B------:R-:W-:Y:S02]  /*5c50*/  LOP3.LUT R23, R23, R8, RZ, 0xc0, !PT ;  /* 0x0000000817177212 */ /* 0x000fe400078ec0ff */
[----:B------:R-:W-:Y:S01]  /*5c60*/  LOP3.LUT R22, R22, R3, RZ, 0xc0, !PT ;  /* 0x0000000316167212 */ /* 0x000fe200078ec0ff */
[----:B------:R-:W-:Y:S02]  /*5c70*/  IMAD.MOV R5, RZ, RZ, -R4 ;  /* 0x000000ffff057224 */ /* 0x000fe400078e0a04 */
[----:B------:R-:W-:Y:S02]  /*5c80*/  IMAD R23, R4, UR13, R23 ;  /* 0x0000000d04177c24 */ /* 0x000fe4000f8e0217 */
[----:B----4-:R-:W-:Y:S02]  /*5c90*/  IMAD R21, R5, R21, R24 ;  /* 0x0000001505157224 */ /* 0x010fe400078e0218 */
[----:B---3--:R-:W-:-:S02]  /*5ca0*/  IMAD R15, R23, R20, R15 ;  /* 0x00000014170f7224 */ /* 0x008fc400078e020f */
[----:B-1----:R-:W-:Y:S02]  /*5cb0*/  IMAD R18, R21, R18, R22 ;  /* 0x0000001215127224 */ /* 0x002fe400078e0216 */
[----:B------:R-:W-:-:S03]  /*5cc0*/  IMAD.MOV.U32 R4, RZ, RZ, 0x1 ;  /* 0x00000001ff047424 */ /* 0x000fc600078e00ff */
[----:B------:R-:W-:Y:S02]  /*5cd0*/  SEL R7, R18, R15, !P2 ;  /* 0x0000000f12077207 */ /* 0x000fe40005000000 */
[----:B------:R-:W-:-:S07]  /*5ce0*/  SEL R13, R15, R18, !P2 ;  /* 0x000000120f0d7207 */ /* 0x000fce0005000000 */
.L_x_105:
[----:B------:R-:W-:-:S13]  /*5cf0*/  LOP3.LUT P0, RZ, R4, 0xff, RZ, 0xc0, !PT ;  /* 0x000000ff04ff7812 */ /* 0x000fda000780c0ff */
[----:B------:R-:W-:Y:S05]  /*5d00*/  @P0 BRA `(.L_x_108) ;  /* 0xfffffff000f00947 */ /* 0x000fea000383ffff */
.L_x_88:
[----:B------:R-:W-:-:S13]  /*5d10*/  ELECT P0, URZ, PT ;  /* 0x00000000003f782f */ /* 0x000fda0003800000 */
[----:B------:R-:W-:Y:S05]  /*5d20*/  @!P0 BRA `(.L_x_10) ;  /* 0x00000014000c8947 */ /* 0x000fea0003800000 */
[----:B------:R-:W-:-:S04]  /*5d30*/  LOP3.LUT R19, R19, 0x2, RZ, 0xfc, !PT ;  /* 0x0000000213137812 */ /* 0x000fc800078efcff */
[----:B------:R-:W-:-:S13]  /*5d40*/  ISETP.NE.AND P1, PT, R19, 0x3, PT ;  /* 0x000000031300780c */ /* 0x000fda0003f25270 */
[----:B------:R-:W-:Y:S05]  /*5d50*/  @!P1 BRA `(.L_x_109) ;  /* 0x0000000000049947 */ /* 0x000fea0003800000 */
[----:B------:R-:W-:Y:S01]  /*5d60*/  BPT.TRAP 0x1 ;  /* 0x000000040000795c */ /* 0x000fe20000300000 */
.L_x_109:
[----:B------:R-:W-:Y:S01]  /*5d70*/  IMAD.U32 R7, RZ, RZ, UR46 ;  /* 0x0000002eff077e24 */ /* 0x000fe2000f8e00ff */
[----:B------:R-:W-:Y:S01]  /*5d80*/  MOV R2, 0x400 ;  /* 0x0000040000027802 */ /* 0x000fe20000000f00 */
[----:B--2---:R-:W-:-:S03]  /*5d90*/  IMAD.U32 R4, RZ, RZ, UR4 ;  /* 0x00000004ff047e24 */ /* 0x004fc6000f8e00ff */
[----:B------:R-:W-:Y:S02]  /*5da0*/  LEA R7, R7, R2, 0x18 ;  /* 0x0000000207077211 */ /* 0x000fe400078ec0ff */
[----:B------:R-:W-:-:S03]  /*5db0*/  SHF.L.U32 R2, R0, 0x1f, RZ ;  /* 0x0000001f00027819 */ /* 0x000fc600000006ff */
[----:B------:R-:W-:-:S04]  /*5dc0*/  IMAD R3, R4, 0x8, R7 ;  /* 0x0000000804037824 */ /* 0x000fc800078e0207 */
[----:B------:R-:W1:Y:S02]  /*5dd0*/  SYNCS.PHASECHK.TRANS64.TRYWAIT P0, [R3+URZ+0x98], R2 ;  /* 0x00009802030075a7 */ /* 0x000e64000800017f */
[----:B-1----:R-:W-:Y:S05]  /*5de0*/  @!P0 BRA `(.L_x_110) ;  /* 0x0000001400808947 */ /* 0x002fea0003800000 */
.L_x_142:
[----:B------:R-:W-:Y:S05]  /*5df0*/  @!P1 BRA `(.L_x_111) ;  /* 0x0000000000049947 */ /* 0x000fea0003800000 */
[----:B------:R-:W-:Y:S01]  /*5e00*/  BPT.TRAP 0x1 ;  /* 0x000000040000795c */ /* 0x000fe20000300000 */
.L_x_111:
[----:B------:R-:W-:-:S04]  /*5e10*/  UIADD3 UR5, UR4, 0x1, URZ ;  /* 0x0000000104057890 */ /* 0x000fc8000fffe03f */
[----:B------:R-:W-:Y:S02]  /*5e20*/  UISETP.NE.AND UP0, UPT, UR5, 0x3, UPT ;  /* 0x000000030500788c */ /* 0x000fe4000bf05270 */
[----:B-1----:R-:W-:Y:S02]  /*5e30*/  IMAD.U32 R2, RZ, RZ, UR5 ;  /* 0x00000005ff027e24 */ /* 0x002fe4000f8e00ff */
[----:B------:R-:W-:Y:S02]  /*5e40*/  USEL UR5, URZ, 0x1, UP0 ;  /* 0x000000013f057887 */ /* 0x000fe40008000000 */
[----:B------:R-:W-:-:S04]  /*5e50*/  PLOP3.LUT P0, PT, PT, PT, UP0, 0x80, 0x0 ;  /* 0x000000000000781c */ /* 0x000fc80003f0f008 */
[----:B------:R-:W-:Y:S02]  /*5e60*/  SEL R2, R2, RZ, P0 ;  /* 0x000000ff02027207 */ /* 0x000fe40000000000 */
[----:B------:R-:W-:-:S03]  /*5e70*/  LOP3.LUT R3, R0, UR5, RZ, 0x3c, !PT ;  /* 0x0000000500037c12 */ /* 0x000fc6000f8e3cff */
[----:B------:R-:W-:Y:S01]  /*5e80*/  IMAD R5, R2, 0x8, R7 ;  /* 0x0000000802057824 */ /* 0x000fe200078e0207 */
[----:B------:R-:W-:-:S04]  /*5e90*/  SHF.L.U32 R0, R3, 0x1f, RZ ;  /* 0x0000001f03007819 */ /* 0x000fc800000006ff */
[----:B------:R-:W1:Y:S02]  /*5ea0*/  SYNCS.PHASECHK.TRANS64.TRYWAIT P0, [R5+URZ+0x98], R0 ;  /* 0x00009800050075a7 */ /* 0x000e64000800017f */
[----:B-1----:R-:W-:Y:S05]  /*5eb0*/  @!P0 BRA `(.L_x_112) ;  /* 0x0000001400608947 */ /* 0x002fea0003800000 */
.L_x_143:
[----:B------:R-:W-:Y:S05]  /*5ec0*/  @!P1 BRA `(.L_x_113) ;  /* 0x0000000000049947 */ /* 0x000fea0003800000 */
[----:B------:R-:W-:Y:S01]  /*5ed0*/  BPT.TRAP 0x1 ;  /* 0x000000040000795c */ /* 0x000fe20000300000 */
.L_x_113:
[----:B-1----:R-:W-:-:S05]  /*5ee0*/  VIADD R0, R2, 0x1 ;  /* 0x0000000102007836 */ /* 0x002fca0000000000 */
[----:B------:R-:W-:-:S04]  /*5ef0*/  ISETP.NE.AND P0, PT, R0, 0x3, PT ;  /* 0x000000030000780c */ /* 0x000fc80003f05270 */
[----:B------:R-:W-:Y:S02]  /*5f00*/  SEL R2, RZ, 0x1, P0 ;  /* 0x00000001ff027807 */ /* 0x000fe40000000000 */
[----:B------:R-:W-:Y:S02]  /*5f10*/  SEL R0, R0, RZ, P0 ;  /* 0x000000ff00007207 */ /* 0x000fe40000000000 */
[----:B------:R-:W-:-:S03]  /*5f20*/  LOP3.LUT R2, R3, R2, RZ, 0x3c, !PT ;  /* 0x0000000203027212 */ /* 0x000fc600078e3cff */
[----:B------:R-:W-:Y:S01]  /*5f30*/  IMAD R3, R0, 0x8, R7 ;  /* 0x0000000800037824 */ /* 0x000fe200078e0207 */
[----:B------:R-:W-:-:S07]  /*5f40*/  SHF.L.U32 R0, R2, 0x1f, RZ ;  /* 0x0000001f02007819 */ /* 0x000fce00000006ff */
.L_x_114:
[----:B-1----:R1:W2:Y:S02]  /*5f50*/  SYNCS.PHASECHK.TRANS64.TRYWAIT P0, [R3+URZ+0x98], R0 ;  /* 0x00009800030075a7 */ /* 0x0022a4000800017f */
[----:B--2---:R-:W-:Y:S05]  /*5f60*/  @!P0 NANOSLEEP.SYNCS 0x989680 ;  /* 0x009896800000895d */ /* 0x004fea0003900000 */
[----:B------:R-:W2:Y:S02]  /*5f70*/  @!P0 SYNCS.PHASECHK.TRANS64 P0, [R3+URZ+0x98], R0 ;  /* 0x00009800030085a7 */ /* 0x000ea4000800007f */
[----:B--2---:R-:W-:Y:S05]  /*5f80*/  @P0 BRA `(.L_x_10) ;  /* 0x0000001000740947 */ /* 0x004fea0003800000 */
[----:B------:R-:W-:Y:S05]  /*5f90*/  BRA `(.L_x_114) ;  /* 0xfffffffc00ec7947 */ /* 0x000fea000383ffff */
.L_x_83:
[----:B------:R-:W-:Y:S01]  /*5fa0*/  LOP3.LUT P0, RZ, R11, 0xff, RZ, 0xc0, !PT ;  /* 0x000000ff0bff7812 */ /* 0x000fe2000780c0ff */
[----:B------:R-:W-:Y:S02]  /*5fb0*/  IMAD.MOV.U32 R3, RZ, RZ, 0x1 ;  /* 0x00000001ff037424 */ /* 0x000fe400078e00ff */
[----:B------:R-:W-:-:S10]  /*5fc0*/  IMAD.MOV.U32 R0, RZ, RZ, RZ ;  /* 0x000000ffff007224 */ /* 0x000fd400078e00ff */
[----:B------:R-:W-:Y:S05]  /*5fd0*/  @!P0 BRA `(.L_x_115) ;  /* 0x0000000c001c8947 */ /* 0x000fea0003800000 */
[----:B------:R-:W1:Y:S01]  /*5fe0*/  LDC R0, c[0x0][0x28c] ;  /* 0x0000a300ff007b82 */ /* 0x000e620000000800 */
[C---:B------:R-:W-:Y:S01]  /*5ff0*/  LOP3.LUT P2, RZ, R18.reuse, 0x7f, RZ, 0xc0, !PT ;  /* 0x0000007f12ff7812 */ /* 0x040fe2000784c0ff */
[----:B------:R-:W-:Y:S01]  /*6000*/  ULDC UR5, c[0x0][0x900] ;  /* 0x0002400000057ab9 */ /* 0x000fe20000000800 */
[----:B------:R-:W-:Y:S01]  /*6010*/  LOP3.LUT P0, RZ, R18, 0x1f, RZ, 0xc0, !PT ;  /* 0x0000001f12ff7812 */ /* 0x000fe2000780c0ff */
[----:B------:R-:W-:Y:S01]  /*6020*/  UMOV UR6, 0xffffffff ;  /* 0xffffffff00067882 */ /* 0x000fe20000000000 */
[----:B------:R-:W-:Y:S01]  /*6030*/  BSSY B0, `(.L_x_115) ;  /* 0x00000c1000007945 */ /* 0x000fe20003800000 */
[----:B------:R-:W-:Y:S01]  /*6040*/  USHF.L.U32 UR6, UR6, UR5, URZ ;  /* 0x0000000506067299 */ /* 0x000fe2000800063f */
[----:B------:R-:W-:Y:S01]  /*6050*/  IMAD.MOV.U32 R10, RZ, RZ, 0x1 ;  /* 0x00000001ff0a7424 */ /* 0x000fe200078e00ff */
[----:B------:R-:W-:Y:S01]  /*6060*/  LOP3.LUT R18, R22, 0x2, RZ, 0xfc, !PT ;  /* 0x0000000216127812 */ /* 0x000fe200078efcff */
[----:B------:R-:W-:Y:S01]  /*6070*/  ULDC UR4, c[0x0][0x8a8] ;  /* 0x00022a0000047ab9 */ /* 0x000fe20000000800 */
[----:B------:R-:W-:Y:S01]  /*6080*/  PLOP3.LUT P0, PT, P0, P2, PT, 0x8a, 0x0 ;  /* 0x000000000000781c */ /* 0x000fe20000705172 */
[----:B------:R-:W-:-:S02]  /*6090*/  UIADD3 UR15, UR4, -0x1, URZ ;  /* 0xffffffff040f7890 */ /* 0x000fc4000fffe03f */
[----:B------:R-:W-:Y:S02]  /*60a0*/  USHF.L.U32 UR17, UR44, UR5, URZ ;  /* 0x000000052c117299 */ /* 0x000fe4000800063f */
[----:B------:R-:W-:Y:S01]  /*60b0*/  ULOP3.LUT UR16, URZ, UR6, URZ, 0x33, !UPT ;  /* 0x000000063f107292 */ /* 0x000fe2000f8e333f */
[----:B------:R-:W-:Y:S01]  /*60c0*/  ULDC.64 UR20, c[0x0][0x198] ;  /* 0x0000660000147ab9 */ /* 0x000fe20000000a00 */
[----:B-1----:R-:W-:-:S05]  /*60d0*/  VIADD R0, R0, 0x3f ;  /* 0x0000003f00007836 */ /* 0x002fca0000000000 */
[----:B------:R-:W-:-:S04]  /*60e0*/  SHF.R.S32.HI R3, RZ, 0x1f, R0 ;  /* 0x0000001fff037819 */ /* 0x000fc80000011400 */
[----:B------:R-:W-:Y:S01]  /*60f0*/  LEA.HI R3, R3, R0, RZ, 0x6 ;  /* 0x0000000003037211 */ /* 0x000fe200078f30ff */
[----:B------:R-:W-:-:S03]  /*6100*/  IMAD.MOV.U32 R0, RZ, RZ, RZ ;  /* 0x000000ffff007224 */ /* 0x000fc600078e00ff */
[----:B------:R-:W-:Y:S01]  /*6110*/  SHF.R.S32.HI R11, RZ, 0x6, R3 ;  /* 0x00000006ff0b7819 */ /* 0x000fe20000011403 */
[----:B------:R-:W-:-:S04]  /*6120*/  IMAD.MOV.U32 R3, RZ, RZ, 0x1 ;  /* 0x00000001ff037424 */ /* 0x000fc800078e00ff */
[----:B------:R-:W-:-:S07]  /*6130*/  VIADD R12, R11, 0x1 ;  /* 0x000000010b0c7836 */ /* 0x000fce0000000000 */
.L_x_127:
[----:B------:R-:W-:-:S03]  /*6140*/  UMOV UR4, 0xffffffff ;  /* 0xffffffff00047882 */ /* 0x000fc60000000000 */
[----:B------:R-:W-:Y:S05]  /*6150*/  BRA.DIV UR4, `(.L_x_116) ;  /* 0x0000001204cc7947 */ /* 0x000fea000b800000 */
[----:B------:R-:W-:-:S13]  /*6160*/  ELECT P6, URZ, PT ;  /* 0x00000000003f782f */ /* 0x000fda00038c0000 */
.L_x_146:
[----:B------:R-:W1:Y:S01]  /*6170*/  LDC R4, c[0x0][0x28c] ;  /* 0x0000a300ff047b82 */ /* 0x000e620000000800 */
[----:B------:R-:W-:Y:S01]  /*6180*/  BSSY B1, `(.L_x_117) ;  /* 0x0000037000017945 */ /* 0x000fe20003800000 */
[----:B-1----:R-:W-:-:S13]  /*6190*/  ISETP.LT.OR P6, PT, R4, 0x1, !P6 ;  /* 0x000000010400780c */ /* 0x002fda00077c1670 */
[----:B------:R-:W-:Y:S05]  /*61a0*/  @P6 BRA `(.L_x_118) ;  /* 0x0000000000d06947 */ /* 0x000fea0003800000 */
[----:B------:R-:W-:Y:S02]  /*61b0*/  IMAD.SHL.U32 R14, R7, 0x40, RZ ;  /* 0x00000040070e7824 */ /* 0x000fe400078e00ff */
[----:B------:R-:W-:Y:S02]  /*61c0*/  IMAD.SHL.U32 R13, R13, 0x80, RZ ;  /* 0x000000800d0d7824 */ /* 0x000fe400078e00ff */
[----:B------:R-:W-:Y:S02]  /*61d0*/  IMAD.MOV.U32 R19, RZ, RZ, RZ ;  /* 0x000000ffff137224 */ /* 0x000fe400078e00ff */
[----:B------:R-:W-:Y:S02]  /*61e0*/  IMAD.MOV.U32 R4, RZ, RZ, R12 ;  /* 0x000000ffff047224 */ /* 0x000fe400078e000c */
[----:B------:R-:W-:Y:S02]  /*61f0*/  IMAD.MOV.U32 R5, RZ, RZ, R3 ;  /* 0x000000ffff057224 */ /* 0x000fe400078e0003 */
[----:B------:R-:W-:-:S07]  /*6200*/  IMAD.MOV.U32 R7, RZ, RZ, R0 ;  /* 0x000000ffff077224 */ /* 0x000fce00078e0000 */
.L_x_122:
[----:B------:R-:W1:Y:S01]  /*6210*/  S2R R9, SR_CgaCtaId ;  /* 0x0000000000097919 */ /* 0x000e620000008800 */
[----:B------:R-:W-:-:S04]  /*6220*/  MOV R8, 0x400 ;  /* 0x0000040000087802 */ /* 0x000fc80000000f00 */
[----:B-1----:R-:W-:Y:S02]  /*6230*/  LEA R20, R9, R8, 0x18 ;  /* 0x0000000809147211 */ /* 0x002fe400078ec0ff */
[----:B------:R-:W-:Y:S01]  /*6240*/  SHF.L.U32 R8, R5, 0x1f, RZ ;  /* 0x0000001f05087819 */ /* 0x000fe200000006ff */
[----:B------:R-:W1:Y:S02]  /*6250*/  @!P2 LDC R9, c[0x0][0x500] ;  /* 0x00014000ff09ab82 */ /* 0x000e640000000800 */
[----:B------:R-:W-:-:S04]  /*6260*/  IMAD R15, R7, 0x8, R20 ;  /* 0x00000008070f7824 */ /* 0x000fc800078e0214 */
[----:B------:R-:W2:Y:S02]  /*6270*/  SYNCS.PHASECHK.TRANS64.TRYWAIT P1, [R15+URZ+0x40], R8 ;  /* 0x000040080f0075a7 */ /* 0x000ea4000802017f */
[----:B--2---:R-:W-:Y:S05]  /*6280*/  @!P1 BRA `(.L_x_119) ;  /* 0x0000001000a09947 */ /* 0x004fea0003800000 */
.L_x_147:
[----:B--2---:R-:W-:Y:S01]  /*6290*/  PRMT R8, R18, 0x9910, RZ ;  /* 0x0000991012087816 */ /* 0x004fe200000000ff */
[----:B-1----:R1:W-:Y:S03]  /*62a0*/  @!P2 SYNCS.ARRIVE.TRANS64 RZ, [R15+URZ], R9 ;  /* 0x000000090fffa9a7 */ /* 0x0023e6000800003f */
[----:B------:R-:W-:-:S13]  /*62b0*/  ISETP.NE.AND P1, PT, R8, 0x2, PT ;  /* 0x000000020800780c */ /* 0x000fda0003f25270 */
[----:B-1----:R-:W-:Y:S05]  /*62c0*/  @P1 BRA `(.L_x_120) ;  /* 0x0000000000041947 */ /* 0x002fea0003800000 */
[----:B------:R-:W-:Y:S01]  /*62d0*/  BPT.TRAP 0x1 ;  /* 0x000000040000795c */ /* 0x000fe20000300000 */
.L_x_120:
[----:B------:R-:W-:Y:S05]  /*62e0*/  @P0 BRA `(.L_x_121) ;  /* 0x0000000000040947 */ /* 0x000fea0003800000 */
[----:B------:R-:W-:Y:S01]  /*62f0*/  BPT.TRAP 0x1 ;  /* 0x000000040000795c */ /* 0x000fe20000300000 */
.L_x_121:
[--C-:B------:R-:W-:Y:S01]  /*6300*/  IMAD R8, R7, 0x4000, R20.reuse ;  /* 0x0000400007087824 */ /* 0x100fe200078e0214 */
[----:B------:R-:W-:Y:S01]  /*6310*/  R2UR UR9, R15 ;  /* 0x000000000f0972ca */ /* 0x000fe200000e0000 */
[C---:B------:R-:W-:Y:S01]  /*6320*/  IMAD R20, R7.reuse, 0x2000, R20 ;  /* 0x0000200007147824 */ /* 0x040fe200078e0214 */
[----:B------:R-:W-:Y:S01]  /*6330*/  UIADD3 UR4, UP0, UR20, 0xf0, URZ ;  /* 0x000000f014047890 */ /* 0x000fe2000ff1e03f */
[----:B------:R-:W-:Y:S01]  /*6340*/  VIADD R4, R4, 0xffffffff ;  /* 0xffffffff04047836 */ /* 0x000fe20000000000 */
[----:B------:R-:W-:Y:S01]  /*6350*/  R2UR UR5, R8 ;  /* 0x00000000080572ca */ /* 0x000fe200000e0000 */
[----:B------:R-:W-:Y:S01]  /*6360*/  UIADD3 UR22, UP1, UR20, 0x1f0, URZ ;  /* 0x000001f014167890 */ /* 0x000fe2000ff3e03f */
[----:B------:R-:W-:Y:S01]  /*6370*/  R2UR UR8, R20 ;  /* 0x00000000140872ca */ /* 0x000fe200000e0000 */
[----:B------:R-:W-:Y:S01]  /*6380*/  VIADD R7, R7, 0x1 ;  /* 0x0000000107077836 */ /* 0x000fe20000000000 */
[----:B------:R-:W-:Y:S01]  /*6390*/  R2UR UR11, R13 ;  /* 0x000000000d0b72ca */ /* 0x000fe200000e0000 */
[----:B------:R-:W-:Y:S01]  /*63a0*/  UIADD3.X UR23, URZ, UR21, URZ, UP1, !UPT ;  /* 0x000000153f177290 */ /* 0x000fe20008ffe43f */
[C---:B------:R-:W-:Y:S01]  /*63b0*/  R2UR UR10, R19.reuse ;  /* 0x00000000130a72ca */ /* 0x040fe200000e0000 */
[----:B------:R-:W-:Y:S01]  /*63c0*/  UMOV UR6, 0x0 ;  /* 0x0000000000067882 */ /* 0x000fe20000000000 */
[----:B------:R-:W-:Y:S01]  /*63d0*/  R2UR UR12, R6 ;  /* 0x00000000060c72ca */ /* 0x000fe200000e0000 */
[----:B------:R-:W-:Y:S01]  /*63e0*/  UMOV UR7, 0x10000000 ;  /* 0x1000000000077882 */ /* 0x000fe20000000000 */
[----:B------:R-:W-:Y:S01]  /*63f0*/  R2UR UR18, R14 ;  /* 0x000000000e1272ca */ /* 0x000fe200000e0000 */
[----:B------:R-:W-:Y:S01]  /*6400*/  VIADD R19, R19, 0x40 ;  /* 0x0000004013137836 */ /* 0x000fe20000000000 */
[----:B------:R-:W-:Y:S01]  /*6410*/  ISETP.GT.AND P3, PT, R4, 0x1, PT ;  /* 0x000000010400780c */ /* 0x000fe20003f64270 */
[----:B------:R-:W-:Y:S01]  /*6420*/  UIADD3 UR13, UR5, 0x6400, URZ ;  /* 0x00006400050d7890 */ /* 0x000fe2000fffe03f */
[----:B------:R-:W-:Y:S01]  /*6430*/  ISETP.NE.AND P1, PT, R7, 0x8, PT ;  /* 0x000000080700780c */ /* 0x000fe20003f25270 */
[----:B------:R-:W-:-:S02]  /*6440*/  UIADD3.X UR5, URZ, UR21, URZ, UP0, !UPT ;  /* 0x000000153f057290 */ /* 0x000fc400087fe43f */
[----:B------:R-:W-:Y:S01]  /*6450*/  UIADD3 UR14, UR8, 0x26400, URZ ;  /* 0x00026400080e7890 */ /* 0x000fe2000fffe03f */
[----:B------:R-:W-:Y:S02]  /*6460*/  SEL R8, RZ, 0x1, P1 ;  /* 0x00000001ff087807 */ /* 0x000fe40000800000 */
[----:B------:R-:W-:Y:S01]  /*6470*/  UMOV UR8, UR13 ;  /* 0x0000000d00087c82 */ /* 0x000fe20008000000 */
[----:B------:R-:W-:Y:S02]  /*6480*/  SEL R7, R7, RZ, P1 ;  /* 0x000000ff07077207 */ /* 0x000fe40000800000 */
[----:B------:R-:W-:Y:S01]  /*6490*/  LOP3.LUT R5, R5, R8, RZ, 0x3c, !PT ;  /* 0x0000000805057212 */ /* 0x000fe200078e3cff */
[----:B------:R1:W-:Y:S02]  /*64a0*/  UTMALDG.3D [UR8], [UR4], desc[UR6] ;  /* 0x00000608040075b4 */ /* 0x0003e40008011000 */
[----:B-1----:R-:W-:Y:S01]  /*64b0*/  UMOV UR8, UR14 ;  /* 0x0000000e00087c82 */ /* 0x002fe20008000000 */
[----:B------:R-:W-:-:S02]  /*64c0*/  UMOV UR11, UR18 ;  /* 0x00000012000b7c82 */ /* 0x000fc40008000000 */
[----:B------:R1:W-:Y:S02]  /*64d0*/  UTMALDG.3D [UR8], [UR22], desc[UR6] ;  /* 0x00000608160075b4 */ /* 0x0003e40008011000 */
[----:B-1----:R-:W-:Y:S05]  /*64e0*/  @P3 BRA `(.L_x_122) ;  /* 0xfffffffc00483947 */ /* 0x002fea000383ffff */
.L_x_118:
[----:B------:R-:W-:Y:S05]  /*64f0*/  BSYNC B1 ;  /* 0x0000000000017941 */ /* 0x000fea0003800000 */
.L_x_117:
[----:B------:R-:W-:Y:S01]  /*6500*/  LOP3.LUT P3, RZ, R10, 0xff, RZ, 0xc0, !PT ;  /* 0x000000ff0aff7812 */ /* 0x000fe2000786c0ff */
[----:B------:R-:W-:Y:S01]  /*6510*/  IMAD.IADD R0, R11, 0x1, R0 ;  /* 0x000000010b007824 */ /* 0x000fe200078e0200 */
[----:B------:R-:W-:Y:S01]  /*6520*/  IADD3 R16, P4, R16, UR52, RZ ;  /* 0x0000003410107c10 */ /* 0x000fe2000ff9e0ff */
[----:B------:R-:W-:Y:S01]  /*6530*/  ULDC.64 UR4, c[0x0][0x8f8] ;  /* 0x00023e0000047ab9 */ /* 0x000fe20000000a00 */
[----:B------:R-:W-:Y:S01]  /*6540*/  BSSY B1, `(.L_x_123) ;  /* 0x000006d000017945 */ /* 0x000fe20003800000 */
[----:B------:R-:W-:Y:S01]  /*6550*/  IMAD.MOV.U32 R13, RZ, RZ, -0x1 ;  /* 0xffffffffff0d7424 */ /* 0x000fe200078e00ff */
[----:B------:R-:W-:Y:S01]  /*6560*/  SHF.R.U32.HI R4, RZ, 0x3, R0 ;  /* 0x00000003ff047819 */ /* 0x000fe20000011600 */
[----:B------:R-:W-:Y:S01]  /*6570*/  IMAD.MOV.U32 R7, RZ, RZ, -0x1 ;  /* 0xffffffffff077424 */ /* 0x000fe200078e00ff */
[----:B------:R-:W-:Y:S02]  /*6580*/  ISETP.GT.U32.AND P1, PT, R0, 0x7, PT ;  /* 0x000000070000780c */ /* 0x000fe40003f24070 */
[----:B------:R-:W-:-:S02]  /*6590*/  LOP3.LUT R4, R4, 0x1, RZ, 0xc0, !PT ;  /* 0x0000000104047812 */ /* 0x000fc400078ec0ff */
[----:B------:R-:W-:Y:S01]  /*65a0*/  ISETP.LT.U32.AND P1, PT, R11, 0x8, P1 ;  /* 0x000000080b00780c */ /* 0x000fe20000f21070 */
[----:B------:R-:W1:Y:S01]  /*65b0*/  @P3 S2R R6, SR_CgaCtaId ;  /* 0x0000000000063919 */ /* 0x000e620000008800 */
[----:B------:R-:W-:Y:S02]  /*65c0*/  @P3 MOV R5, 0x400 ;  /* 0x0000040000053802 */ /* 0x000fe40000000f00 */
[----:B------:R-:W-:Y:S02]  /*65d0*/  IADD3.X R17, R17, UR45, RZ, P4, !PT ;  /* 0x0000002d11117c10 */ /* 0x000fe4000a7fe4ff */
[----:B------:R-:W-:Y:S02]  /*65e0*/  ISETP.GE.U32.AND P4, PT, R16, UR4, PT ;  /* 0x0000000410007c0c */ /* 0x000fe4000bf86070 */
[----:B------:R-:W-:Y:S02]  /*65f0*/  LOP3.LUT R0, R0, 0x7, RZ, 0xc0, !PT ;  /* 0x0000000700007812 */ /* 0x000fe400078ec0ff */
[----:B------:R-:W-:-:S02]  /*6600*/  PRMT R10, RZ, 0x7610, R10 ;  /* 0x00007610ff0a7816 */ /* 0x000fc4000000000a */
[----:B-1----:R-:W-:Y:S01]  /*6610*/  @P3 LEA R5, R6, R5, 0x18 ;  /* 0x0000000506053211 */ /* 0x002fe200078ec0ff */
[----:B------:R-:W-:-:S03]  /*6620*/  IMAD.MOV.U32 R6, RZ, RZ, -0x1 ;  /* 0xffffffffff067424 */ /* 0x000fc600078e00ff */
[----:B------:R1:W-:Y:S01]  /*6630*/  @P3 SYNCS.ARRIVE.TRANS64.A1T0 RZ, [R5+URZ+0xb8], RZ ;  /* 0x0000b8ff05ff39a7 */ /* 0x0003e2000810003f */
[----:B------:R-:W-:Y:S02]  /*6640*/  ISETP.NE.U32.AND P3, PT, R4, 0x1, PT ;  /* 0x000000010400780c */ /* 0x000fe40003f65070 */
[----:B------:R-:W-:Y:S02]  /*6650*/  SEL R4, RZ, 0x1, !P1 ;  /* 0x00000001ff047807 */ /* 0x000fe40004800000 */
[----:B------:R-:W-:Y:S02]  /*6660*/  ISETP.GE.U32.AND.EX P1, PT, R17, UR5, PT, P4 ;  /* 0x0000000511007c0c */ /* 0x000fe4000bf26140 */
[----:B------:R-:W-:-:S04]  /*6670*/  ISETP.GT.U32.AND P3, PT, R11, 0x7, !P3 ;  /* 0x000000070b00780c */ /* 0x000fc80005f64070 */
[----:B-1----:R-:W-:-:S04]  /*6680*/  SEL R5, RZ, 0x1, !P3 ;  /* 0x00000001ff057807 */ /* 0x002fc80005800000 */
[--C-:B------:R-:W-:Y:S02]  /*6690*/  LOP3.LUT R3, R5, R3, R4.reuse, 0x96, !PT ;  /* 0x0000000305037212 */ /* 0x100fe400078e9604 */
[----:B------:R-:W-:Y:S01]  /*66a0*/  PRMT R4, RZ, 0x7610, R4 ;  /* 0x00007610ff047816 */ /* 0x000fe20000000004 */
[----:B------:R-:W-:Y:S06]  /*66b0*/  @P1 BRA `(.L_x_124) ;  /* 0x0000000400541947 */ /* 0x000fec0003800000 */
[----:B------:R-:W-:Y:S01]  /*66c0*/  ULDC.64 UR4, c[0x0][0x8d0] ;  /* 0x0002340000047ab9 */ /* 0x000fe20000000a00 */
[----:B------:R-:W1:Y:S01]  /*66d0*/  S2R R14, SR_CTAID.X ;  /* 0x00000000000e7919 */ /* 0x000e620000002500 */
[----:B------:R-:W-:Y:S01]  /*66e0*/  ISETP.NE.U32.AND P1, PT, RZ, UR4, PT ;  /* 0x00000004ff007c0c */ /* 0x000fe2000bf25070 */
[----:B------:R-:W-:Y:S01]  /*66f0*/  ULDC UR7, c[0x0][0x8d8] ;  /* 0x0002360000077ab9 */ /* 0x000fe20000000800 */
[----:B------:R-:W-:Y:S01]  /*6700*/  IMAD.MOV.U32 R4, RZ, RZ, R16 ;  /* 0x000000ffff047224 */ /* 0x000fe200078e0010 */
[----:B------:R-:W2:Y:S01]  /*6710*/  S2R R13, SR_CTAID.Y ;  /* 0x00000000000d7919 */ /* 0x000ea20000002600 */
[----:B------:R-:W-:Y:S01]  /*6720*/  ISETP.NE.AND.EX P1, PT, RZ, UR5, PT, P1 ;  /* 0x00000005ff007c0c */ /* 0x000fe2000bf25310 */
[----:B------:R-:W-:-:S12]  /*6730*/  IMAD.MOV.U32 R5, RZ, RZ, R17 ;  /* 0x000000ffff057224 */ /* 0x000fd800078e0011 */
[----:B------:R-:W-:Y:S05]  /*6740*/  @!P1 BRA `(.L_x_125) ;  /* 0x0000000000289947 */ /* 0x000fea0003800000 */
[----:B------:R-:W-:Y:S02]  /*6750*/  ULDC UR6, c[0x0][0x8dc] ;  /* 0x0002370000067ab9 */ /* 0x000fe40000000800 */
[----:B------:R-:W-:-:S05]  /*6760*/  IADD3 R9, P1, R16, UR6, RZ ;  /* 0x0000000610097c10 */ /* 0x000fca000ff3e0ff */
[----:B------:R-:W-:-:S04]  /*6770*/  IMAD.X R15, RZ, RZ, R17, P1 ;  /* 0x000000ffff0f7224 */ /* 0x000fc800008e0611 */
[----:B------:R-:W-:-:S04]  /*6780*/  IMAD.WIDE.U32 R6, R15, UR4, RZ ;  /* 0x000000040f067c25 */ /* 0x000fc8000f8e00ff */
[----:B------:R-:W-:-:S04]  /*6790*/  IMAD.WIDE.U32 R6, P1, R9, UR5, R6 ;  /* 0x0000000509067c25 */ /* 0x000fc8000f820006 */
[----:B------:R-:W-:-:S04]  /*67a0*/  IMAD.WIDE.U32 R8, R9, UR4, RZ ;  /* 0x0000000409087c25 */ /* 0x000fc8000f8e00ff */
[----:B------:R-:W-:Y:S01]  /*67b0*/  IMAD.X R5, RZ, RZ, RZ, P1 ;  /* 0x000000ffff057224 */ /* 0x000fe200008e06ff */
[----:B------:R-:W-:Y:S01]  /*67c0*/  IADD3 RZ, P1, R9, R6, RZ ;  /* 0x0000000609ff7210 */ /* 0x000fe20007f3e0ff */
[----:B------:R-:W-:-:S04]  /*67d0*/  IMAD.MOV.U32 R4, RZ, RZ, R7 ;  /* 0x000000ffff047224 */ /* 0x000fc800078e0007 */
[----:B------:R-:W-:-:S08]  /*67e0*/  IMAD.WIDE.U32.X R4, R15, UR5, R4, P1 ;  /* 0x000000050f047c25 */ /* 0x000fd000088e0404 */
.L_x_125:
[--C-:B------:R-:W-:Y:S01]  /*67f0*/  SHF.R.U64 R8, R4, UR7, R5.reuse ;  /* 0x0000000704087c19 */ /* 0x100fe20008001205 */
[----:B------:R-:W-:Y:S01]  /*6800*/  ULDC.64 UR4, c[0x0][0x8c8] ;  /* 0x0002320000047ab9 */ /* 0x000fe20000000a00 */
[----:B------:R-:W-:Y:S01]  /*6810*/  SHF.R.U32.HI R4, RZ, UR7, R5 ;  /* 0x00000007ff047c19 */ /* 0x000fe20008011605 */
[----:B------:R-:W3:Y:S01]  /*6820*/  LDC R25, c[0x0][0x144] ;  /* 0x00005100ff197b82 */ /* 0x000ee20000000800 */
[----:B------:R-:W-:Y:S01]  /*6830*/  IADD3 R7, P1, RZ, -R8, RZ ;  /* 0x80000008ff077210 */ /* 0x000fe20007f3e0ff */
[----:B------:R-:W-:Y:S01]  /*6840*/  ULDC.64 UR8, c[0x0][0x8e8] ;  /* 0x00023a0000087ab9 */ /* 0x000fe20000000a00 */
[----:B-1----:R-:W-:Y:S01]  /*6850*/  I2FP.F32.U32 R9, R14 ;  /* 0x0000000e00097245 */ /* 0x002fe20000201000 */
[----:B------:R-:W-:Y:S02]  /*6860*/  ULDC UR6, c[0x0][0x8b0] ;  /* 0x00022c0000067ab9 */ /* 0x000fe40000000800 */
[----:B------:R-:W-:Y:S01]  /*6870*/  IMAD.X R4, RZ, RZ, ~R4, P1 ;  /* 0x000000ffff047224 */ /* 0x000fe200008e0e04 */
[----:B------:R-:W-:Y:S01]  /*6880*/  ISETP.NE.U32.AND P1, PT, RZ, UR8, PT ;  /* 0x00000008ff007c0c */ /* 0x000fe2000bf25070 */
[----:B------:R-:W1:Y:S02]  /*6890*/  LDC R20, c[0x0][0x148] ;  /* 0x00005200ff147b82 */ /* 0x000e640000000800 */
[----:B------:R-:W-:Y:S01]  /*68a0*/  IMAD R6, R4, UR4, RZ ;  /* 0x0000000404067c24 */ /* 0x000fe2000f8e02ff */
[----:B------:R-:W-:Y:S01]  /*68b0*/  ISETP.NE.AND.EX P1, PT, RZ, UR9, PT, P1 ;  /* 0x00000009ff007c0c */ /* 0x000fe2000bf25310 */
[----:B------:R-:W-:Y:S01]  /*68c0*/  IMAD.WIDE.U32 R4, R7, UR4, R16 ;  /* 0x0000000407047c25 */ /* 0x000fe2000f8e0010 */
[----:B------:R-:W-:-:S03]  /*68d0*/  ULDC UR4, c[0x0][0x150] ;  /* 0x0000540000047ab9 */ /* 0x000fc60000000800 */
[----:B------:R-:W-:Y:S02]  /*68e0*/  IMAD R7, R7, UR5, R6 ;  /* 0x0000000507077c24 */ /* 0x000fe4000f8e0206 */
[----:B------:R-:W-:Y:S01]  /*68f0*/  FMUL R6, R9, UR4 ;  /* 0x0000000409067c20 */ /* 0x000fe20008400000 */
[----:B------:R-:W-:Y:S01]  /*6900*/  ULDC UR4, c[0x0][0x8c0] ;  /* 0x0002300000047ab9 */ /* 0x000fe20000000800 */
[----:B------:R-:W-:Y:S01]  /*6910*/  ULDC UR5, c[0x0][0x154] ;  /* 0x0000550000057ab9 */ /* 0x000fe20000000800 */
[----:B------:R-:W-:-:S03]  /*6920*/  IMAD.IADD R5, R5, 0x1, R7 ;  /* 0x0000000105057824 */ /* 0x000fc600078e0207 */
[----:B------:R-:W4:Y:S02]  /*6930*/  F2I.U32.TRUNC.NTZ R6, R6 ;  /* 0x0000000600067305 */ /* 0x000f24000020f000 */
[----:B------:R-:W-:Y:S02]  /*6940*/  SHF.R.U64 R9, R4, UR4, R5 ;  /* 0x0000000404097c19 */ /* 0x000fe40008001205 */
[----:B--2---:R-:W-:-:S05]  /*6950*/  I2FP.F32.U32 R4, R13 ;  /* 0x0000000d00047245 */ /* 0x004fca0000201000 */
[----:B------:R-:W-:Y:S01]  /*6960*/  FMUL R21, R4, UR5 ;  /* 0x0000000504157c20 */ /* 0x000fe20008400000 */
[----:B------:R-:W-:Y:S01]  /*6970*/  SHF.R.U32.HI R4, RZ, UR4, R5 ;  /* 0x00000004ff047c19 */ /* 0x000fe20008011605 */
[----:B------:R-:W-:-:S03]  /*6980*/  ULDC UR4, c[0x0][0x900] ;  /* 0x0002400000047ab9 */ /* 0x000fc60000000800 */
[--C-:B------:R-:W-:Y:S01]  /*6990*/  SHF.R.U64 R19, R9, UR6, R4.reuse ;  /* 0x0000000609137c19 */ /* 0x100fe20008001204 */
[----:B------:R-:W2:Y:S01]  /*69a0*/  F2I.U32.TRUNC.NTZ R21, R21 ;  /* 0x0000001500157305 */ /* 0x000ea2000020f000 */
[----:B------:R-:W-:Y:S01]  /*69b0*/  SHF.R.U32.HI R4, RZ, UR6, R4 ;  /* 0x00000006ff047c19 */ /* 0x000fe20008011604 */
[----:B----4-:R-:W-:-:S03]  /*69c0*/  IMAD.MOV R6, RZ, RZ, -R6 ;  /* 0x000000ffff067224 */ /* 0x010fc600078e0a06 */
[----:B------:R-:W-:Y:S01]  /*69d0*/  SHF.R.U64 R15, R19, UR4, R4 ;  /* 0x00000004130f7c19 */ /* 0x000fe20008001204 */
[----:B---3--:R-:W-:Y:S01]  /*69e0*/  IMAD R14, R25, R6, R14 ;  /* 0x00000006190e7224 */ /* 0x008fe200078e020e */
[----:B------:R-:W-:-:S03]  /*69f0*/  SHF.R.U32.HI R23, RZ, UR4, R4 ;  /* 0x00000004ff177c19 */ /* 0x000fc60008011604 */
[----:B------:R-:W-:Y:S02]  /*6a00*/  IMAD.MOV.U32 R4, RZ, RZ, R15 ;  /* 0x000000ffff047224 */ /* 0x000fe400078e000f */
[----:B------:R-:W-:Y:S01]  /*6a10*/  IMAD.MOV.U32 R5, RZ, RZ, R23 ;  /* 0x000000ffff057224 */ /* 0x000fe200078e0017 */
[----:B--2---:R-:W-:Y:S06]  /*6a20*/  @!P1 BRA `(.L_x_126) ;  /* 0x0000000000289947 */ /* 0x004fec0003800000 */
[----:B------:R-:W-:Y:S02]  /*6a30*/  ULDC UR4, c[0x0][0x8f4] ;  /* 0x00023d0000047ab9 */ /* 0x000fe40000000800 */
[----:B------:R-:W-:-:S05]  /*6a40*/  IADD3 R5, P1, R15, UR4, RZ ;  /* 0x000000040f057c10 */ /* 0x000fca000ff3e0ff */
[----:B------:R-:W-:-:S04]  /*6a50*/  IMAD.X R23, RZ, RZ, R23, P1 ;  /* 0x000000ffff177224 */ /* 0x000fc800008e0617 */
[----:B------:R-:W-:-:S04]  /*6a60*/  IMAD.WIDE.U32 R6, R23, UR8, RZ ;  /* 0x0000000817067c25 */ /* 0x000fc8000f8e00ff */
[----:B------:R-:W-:-:S04]  /*6a70*/  IMAD.WIDE.U32 R6, P1, R5, UR9, R6 ;  /* 0x0000000905067c25 */ /* 0x000fc8000f820006 */
[----:B------:R-:W-:-:S04]  /*6a80*/  IMAD.WIDE.U32 R4, R5, UR8, RZ ;  /* 0x0000000805047c25 */ /* 0x000fc8000f8e00ff */
[----:B------:R-:W-:Y:S01]  /*6a90*/  IMAD.MOV.U32 R4, RZ, RZ, R7 ;  /* 0x000000ffff047224 */ /* 0x000fe200078e0007 */
[----:B------:R-:W-:Y:S01]  /*6aa0*/  IADD3 RZ, P3, R5, R6, RZ ;  /* 0x0000000605ff7210 */ /* 0x000fe20007f7e0ff */
[----:B------:R-:W-:-:S04]  /*6ab0*/  IMAD.X R5, RZ, RZ, RZ, P1 ;  /* 0x000000ffff057224 */ /* 0x000fc800008e06ff */
[----:B------:R-:W-:-:S08]  /*6ac0*/  IMAD.WIDE.U32.X R4, R23, UR9, R4, P3 ;  /* 0x0000000917047c25 */ /* 0x000fd000098e0404 */
.L_x_126:
[----:B------:R-:W-:Y:S01]  /*6ad0*/  ISETP.NE.AND P1, PT, R2, 0x1, PT ;  /* 0x000000010200780c */ /* 0x000fe20003f25270 */
[----:B------:R-:W-:Y:S01]  /*6ae0*/  ULDC UR4, c[0x0][0x8f0] ;  /* 0x00023c0000047ab9 */ /* 0x000fe20000000800 */
[----:B------:R-:W-:Y:S01]  /*6af0*/  LOP3.LUT R19, R19, UR16, RZ, 0xc0, !PT ;  /* 0x0000001013137c12 */ /* 0x000fe2000f8ec0ff */
[----:B------:R-:W-:Y:S01]  /*6b00*/  IMAD.MOV R21, RZ, RZ, -R21 ;  /* 0x000000ffff157224 */ /* 0x000fe200078e0a15 */
[----:B------:R-:W-:Y:S01]  /*6b10*/  SHF.R.U64 R4, R4, UR4, R5 ;  /* 0x0000000404047c19 */ /* 0x000fe20008001205 */
[----:B------:R-:W-:Y:S01]  /*6b20*/  ULDC UR4, c[0x0][0x8e0] ;  /* 0x0002380000047ab9 */ /* 0x000fe20000000800 */
[----:B------:R-:W-:Y:S01]  /*6b30*/  ULDC UR5, c[0x0][0x8b8] ;  /* 0x00022e0000057ab9 */ /* 0x000fe20000000800 */
[----:B------:R-:W-:Y:S02]  /*6b40*/  IMAD.MOV.U32 R5, RZ, RZ, 0x1 ;  /* 0x00000001ff057424 */ /* 0x000fe400078e00ff */
[----:B------:R-:W-:Y:S02]  /*6b50*/  IMAD.MOV R6, RZ, RZ, -R4 ;  /* 0x000000ffff067224 */ /* 0x000fe400078e0a04 */
[----:B------:R-:W-:Y:S01]  /*6b60*/  IMAD R19, R4, UR17, R19 ;  /* 0x0000001104137c24 */ /* 0x000fe2000f8e0213 */
[----:B------:R-:W-:Y:S01]  /*6b70*/  LOP3.LUT R4, R9, UR15, RZ, 0xc0, !PT ;  /* 0x0000000f09047c12 */ /* 0x000fe2000f8ec0ff */
[----:B-1----:R-:W-:-:S02]  /*6b80*/  @P1 IMAD R14, R20, R21, R13 ;  /* 0x00000015140e1224 */ /* 0x002fc400078e020d */
[----:B------:R-:W-:Y:S01]  /*6b90*/  IMAD R15, R6, UR4, R15 ;  /* 0x00000004060f7c24 */ /* 0x000fe2000f8e020f */
[----:B------:R-:W-:Y:S01]  /*6ba0*/  ULDC UR4, c[0x0][0x8a8] ;  /* 0x00022a0000047ab9 */ /* 0x000fe20000000800 */
[----:B------:R-:W-:Y:S02]  /*6bb0*/  IMAD R14, R19, UR5, R14 ;  /* 0x00000005130e7c24 */ /* 0x000fe4000f8e020e */
[--C-:B------:R-:W-:Y:S01]  /*6bc0*/  IMAD R15, R15, UR4, R4.reuse ;  /* 0x000000040f0f7c24 */ /* 0x100fe2000f8e0204 */
[----:B------:R-:W-:Y:S01]  /*6bd0*/  PRMT R4, R5, 0x7610, R4 ;  /* 0x0000761005047816 */ /* 0x000fe20000000004 */
[----:B------:R-:W-:-:S03]  /*6be0*/  IMAD.MOV.U32 R6, RZ, RZ, R8 ;  /* 0x000000ffff067224 */ /* 0x000fc600078e0008 */
[----:B------:R-:W-:Y:S02]  /*6bf0*/  SEL R7, R15, R14, !P1 ;  /* 0x0000000e0f077207 */ /* 0x000fe40004800000 */
[----:B------:R-:W-:-:S07]  /*6c00*/  SEL R13, R14, R15, !P1 ;  /* 0x0000000f0e0d7207 */ /* 0x000fce0004800000 */
.L_x_124:
[----:B------:R-:W-:Y:S05]  /*6c10*/  BSYNC B1 ;  /* 0x0000000000017941 */ /* 0x000fea0003800000 */
.L_x_123:
[----:B------:R-:W-:-:S13]  /*6c20*/  LOP3.LUT P1, RZ, R4, 0xff, RZ, 0xc0, !PT ;  /* 0x000000ff04ff7812 */ /* 0x000fda000782c0ff */
[----:B------:R-:W-:Y:S05]  /*6c30*/  @P1 BRA `(.L_x_127) ;  /* 0xfffffff400401947 */ /* 0x000fea000383ffff */
[----:B------:R-:W-:Y:S05]  /*6c40*/  BSYNC B0 ;  /* 0x0000000000007941 */ /* 0x000fea0003800000 */
.L_x_115:
[----:B------:R-:W-:-:S03]  /*6c50*/  UMOV UR4, 0xffffffff ;  /* 0xffffffff00047882 */ /* 0x000fc60000000000 */
[----:B------:R-:W-:Y:S05]  /*6c60*/  BRA.DIV UR4, `(.L_x_128) ;  /* 0x0000000a043c7947 */ /* 0x000fea000b800000 */
[----:B------:R-:W-:-:S13]  /*6c70*/  ELECT P6, URZ, PT ;  /* 0x00000000003f782f */ /* 0x000fda00038c0000 */
.L_x_150:
[----:B------:R-:W-:Y:S05]  /*6c80*/  @!P6 BRA `(.L_x_10) ;  /* 0x000000040034e947 */ /* 0x000fea0003800000 */
[----:B------:R-:W-:-:S04]  /*6c90*/  LOP3.LUT R22, R22, 0x2, RZ, 0xfc, !PT ;  /* 0x0000000216167812 */ /* 0x000fc800078efcff */
[----:B------:R-:W-:-:S13]  /*6ca0*/  ISETP.NE.AND P0, PT, R22, 0x3, PT ;  /* 0x000000031600780c */ /* 0x000fda0003f05270 */
[----:B------:R-:W-:Y:S05]  /*6cb0*/  @!P0 BRA `(.L_x_129) ;  /* 0x0000000000048947 */ /* 0x000fea0003800000 */
[----:B------:R-:W-:Y:S01]  /*6cc0*/  BPT.TRAP 0x1 ;  /* 0x000000040000795c */ /* 0x000fe20000300000 */
.L_x_129:
[----:B------:R-:W1:Y:S01]  /*6cd0*/  S2R R5, SR_CgaCtaId ;  /* 0x0000000000057919 */ /* 0x000e620000008800 */
[----:B------:R-:W-:Y:S02]  /*6ce0*/  MOV R2, 0x400 ;  /* 0x0000040000027802 */ /* 0x000fe40000000f00 */
[----:B------:R-:W-:Y:S02]  /*6cf0*/  SHF.L.U32 R4, R3, 0x1f, RZ ;  /* 0x0000001f03047819 */ /* 0x000fe400000006ff */
[----:B-1----:R-:W-:-:S05]  /*6d00*/  LEA R5, R5, R2, 0x18 ;  /* 0x0000000205057211 */ /* 0x002fca00078ec0ff */
[----:B------:R-:W-:-:S04]  /*6d10*/  VIADD R5, R5, 0x40 ;  /* 0x0000004005057836 */ /* 0x000fc80000000000 */
[C---:B------:R-:W-:Y:S02]  /*6d20*/  IMAD R7, R0.reuse, 0x8, R5 ;  /* 0x0000000800077824 */ /* 0x040fe400078e0205 */
[----:B------:R-:W-:Y:S02]  /*6d30*/  VIADD R0, R0, 0x1 ;  /* 0x0000000100007836 */ /* 0x000fe40000000000 */
[----:B------:R-:W1:Y:S03]  /*6d40*/  SYNCS.PHASECHK.TRANS64.TRYWAIT P0, [R7+URZ], R4 ;  /* 0x00000004070075a7 */ /* 0x000e66000800017f */
[----:B------:R-:W-:-:S04]  /*6d50*/  ISETP.NE.AND P1, PT, R0, 0x8, PT ;  /* 0x000000080000780c */ /* 0x000fc80003f25270 */
[----:B------:R-:W-:Y:S02]  /*6d60*/  SEL R2, RZ, 0x1, P1 ;  /* 0x00000001ff027807 */ /* 0x000fe40000800000 */
[----:B------:R-:W-:Y:S02]  /*6d70*/  SEL R0, R0, RZ, P1 ;  /* 0x000000ff00007207 */ /* 0x000fe40000800000 */
[----:B------:R-:W-:-:S03]  /*6d80*/  LOP3.LUT R9, R3, R2, RZ, 0x3c, !PT ;  /* 0x0000000203097212 */ /* 0x000fc600078e3cff */
[----:B------:R-:W-:Y:S01]  /*6d90*/  IMAD R6, R0, 0x8, R5 ;  /* 0x0000000800067824 */ /* 0x000fe200078e0205 */
[----:B------:R-:W-:Y:S01]  /*6da0*/  SHF.L.U32 R3, R9, 0x1f, RZ ;  /* 0x0000001f09037819 */ /* 0x000fe200000006ff */
[----:B-1----:R-:W-:Y:S06]  /*6db0*/  @!P0 BRA `(.L_x_130) ;  /* 0x0000000800088947 */ /* 0x002fec0003800000 */
.L_x_151:
[----:B------:R-:W2:Y:S01]  /*6dc0*/  SYNCS.PHASECHK.TRANS64.TRYWAIT P0, [R6+URZ], R3 ;  /* 0x00000003060075a7 */ /* 0x000ea2000800017f */
[----:B------:R-:W-:-:S05]  /*6dd0*/  VIADD R0, R0, 0x1 ;  /* 0x0000000100007836 */ /* 0x000fca0000000000 */
[----:B------:R-:W-:-:S04]  /*6de0*/  ISETP.NE.AND P1, PT, R0, 0x8, PT ;  /* 0x000000080000780c */ /* 0x000fc80003f25270 */
[----:B------:R-:W-:Y:S02]  /*6df0*/  SEL R2, RZ, 0x1, P1 ;  /* 0x00000001ff027807 */ /* 0x000fe40000800000 */
[----:B------:R-:W-:Y:S02]  /*6e00*/  SEL R0, R0, RZ, P1 ;  /* 0x000000ff00007207 */ /* 0x000fe40000800000 */
[----:B------:R-:W-:-:S03]  /*6e10*/  LOP3.LUT R9, R9, R2, RZ, 0x3c, !PT ;  /* 0x0000000209097212 */ /* 0x000fc600078e3cff */
[----:B-1----:R-:W-:Y:S01]  /*6e20*/  IMAD R7, R0, 0x8, R5 ;  /* 0x0000000800077824 */ /* 0x002fe200078e0205 */
[----:B------:R-:W-:Y:S01]  /*6e30*/  SHF.L.U32 R4, R9, 0x1f, RZ ;  /* 0x0000001f09047819 */ /* 0x000fe200000006ff */
[----:B--2---:R-:W-:Y:S06]  /*6e40*/  @!P0 BRA `(.L_x_131) ;  /* 0x0000000400f88947 */ /* 0x004fec0003800000 */
.L_x_152:
        /* <DEDUP_REMOVED lines=9> */
.L_x_153:
        /* <DEDUP_REMOVED lines=9> */
.L_x_154:
        /* <DEDUP_REMOVED lines=9> */
.L_x_155:
        /* <DEDUP_REMOVED lines=9> */
.L_x_156:
[----:B------:R-:W2:Y:S01]  /*7090*/  SYNCS.PHASECHK.TRANS64.TRYWAIT P0, [R7+URZ], R4 ;  /* 0x00000004070075a7 */ /* 0x000ea2000800017f */
[----:B------:R-:W-:-:S05]  /*70a0*/  VIADD R0, R0, 0x1 ;  /* 0x0000000100007836 */ /* 0x000fca0000000000 */
[----:B------:R-:W-:-:S04]  /*70b0*/  ISETP.NE.AND P1, PT, R0, 0x8, PT ;  /* 0x000000080000780c */ /* 0x000fc80003f25270 */
[----:B------:R-:W-:Y:S02]  /*70c0*/  SEL R2, RZ, 0x1, P1 ;  /* 0x00000001ff027807 */ /* 0x000fe40000800000 */
[----:B------:R-:W-:Y:S02]  /*70d0*/  SEL R0, R0, RZ, P1 ;  /* 0x000000ff00007207 */ /* 0x000fe40000800000 */
[----:B------:R-:W-:Y:S01]  /*70e0*/  LOP3.LUT R2, R9, R2, RZ, 0x3c, !PT ;  /* 0x0000000209027212 */ /* 0x000fe200078e3cff */
[----:B--2---:R-:W-:Y:S06]  /*70f0*/  @!P0 BRA `(.L_x_136) ;  /* 0x0000000400b08947 */ /* 0x004fec0003800000 */
.L_x_157:
[----:B------:R-:W-:Y:S01]  /*7100*/  IMAD R5, R0, 0x8, R5 ;  /* 0x0000000800057824 */ /* 0x000fe200078e0205 */
[----:B------:R-:W-:-:S07]  /*7110*/  SHF.L.U32 R0, R2, 0x1f, RZ ;  /* 0x0000001f02007819 */ /* 0x000fce00000006ff */
.L_x_137:
[----:B---3--:R3:W4:Y:S02]  /*7120*/  SYNCS.PHASECHK.TRANS64.TRYWAIT P0, [R5+URZ], R0 ;  /* 0x00000000050075a7 */ /* 0x008724000800017f */
[----:B----4-:R-:W-:Y:S05]  /*7130*/  @!P0 NANOSLEEP.SYNCS 0x989680 ;  /* 0x009896800000895d */ /* 0x010fea0003900000 */
[----:B------:R-:W4:Y:S02]  /*7140*/  @!P0 SYNCS.PHASECHK.TRANS64 P0, [R5+URZ], R0 ;  /* 0x00000000050085a7 */ /* 0x000f24000800007f */
[----:B----4-:R-:W-:Y:S05]  /*7150*/  @!P0 BRA `(.L_x_137) ;  /* 0xfffffffc00f08947 */ /* 0x010fea000383ffff */
.L_x_10:
[----:B------:R-:W-:Y:S05]  /*7160*/  BSYNC B6 ;  /* 0x0000000000067941 */ /* 0x000fea0003800000 */
.L_x_8:
[----:B------:R-:W-:Y:S05]  /*7170*/  EXIT ;  /* 0x000000000000794d */ /* 0x000fea0003800000 */
.L_x_23:
[----:B---3--:R3:W4:Y:S02]  /*7180*/  SYNCS.PHASECHK.TRANS64.TRYWAIT P1, [R3+URZ], R0 ;  /* 0x00000000030075a7 */ /* 0x008724000802017f */
[----:B----4-:R-:W-:Y:S05]  /*7190*/  @!P1 NANOSLEEP.SYNCS 0x989680 ;  /* 0x009896800000995d */ /* 0x010fea0003900000 */
[----:B------:R-:W4:Y:S02]  /*71a0*/  @!P1 SYNCS.PHASECHK.TRANS64 P1, [R3+URZ], R0 ;  /* 0x00000000030095a7 */ /* 0x000f24000802007f */
[----:B----4-:R-:W-:Y:S05]  /*71b0*/  @!P1 BRA `(.L_x_23) ;  /* 0xfffffffc00f09947 */ /* 0x010fea000383ffff */
[----:B------:R-:W-:Y:S05]  /*71c0*/  BRA `(.L_x_22) ;  /* 0xffffffa4008c7947 */ /* 0x000fea000383ffff */
.L_x_28:
[----:B--2---:R-:W-:-:S04]  /*71d0*/  IMAD.U32 R4, RZ, RZ, UR4 ;  /* 0x00000004ff047e24 */ /* 0x004fc8000f8e00ff */
[----:B------:R2:W3:Y:S03]  /*71e0*/  SYNCS.PHASECHK.TRANS64.TRYWAIT P1, [R4+URZ], R3 ;  /* 0x00000003040075a7 */ /* 0x0004e6000802017f */
[----:B---3--:R-:W-:Y:S05]  /*71f0*/  @!P1 NANOSLEEP.SYNCS 0x989680 ;  /* 0x009896800000995d */ /* 0x008fea0003900000 */
[----:B------:R-:W3:Y:S02]  /*7200*/  @!P1 SYNCS.PHASECHK.TRANS64 P1, [R4+URZ], R3 ;  /* 0x00000003040095a7 */ /* 0x000ee4000802007f */
[----:B---3--:R-:W-:Y:S05]  /*7210*/  @!P1 BRA `(.L_x_28) ;  /* 0xfffffffc00ec9947 */ /* 0x008fea000383ffff */
[----:B------:R-:W-:Y:S05]  /*7220*/  BRA `(.L_x_27) ;  /* 0xffffffa8005c7947 */ /* 0x000fea000383ffff */
.L_x_51:
[----:B-1----:R1:W2:Y:S02]  /*7230*/  SYNCS.PHASECHK.TRANS64.TRYWAIT P2, [R5+URZ+0x80], R4 ;  /* 0x00008004050075a7 */ /* 0x0022a4000804017f */
[----:B--2---:R-:W-:Y:S05]  /*7240*/  @!P2 NANOSLEEP.SYNCS 0x989680 ;  /* 0x009896800000a95d */ /* 0x004fea0003900000 */
[----:B------:R-:W2:Y:S02]  /*7250*/  @!P2 SYNCS.PHASECHK.TRANS64 P2, [R5+URZ+0x80], R4 ;  /* 0x000080040500a5a7 */ /* 0x000ea4000804007f */
[----:B--2---:R-:W-:Y:S05]  /*7260*/  @!P2 BRA `(.L_x_51) ;  /* 0xfffffffc00f0a947 */ /* 0x004fea000383ffff */
[----:B------:R-:W-:Y:S05]  /*7270*/  BRA `(.L_x_138) ;  /* 0xffffffb8003c7947 */ /* 0x000fea000383ffff */
.L_x_65:
[----:B-1----:R1:W2:Y:S02]  /*7280*/  SYNCS.PHASECHK.TRANS64.TRYWAIT P3, [R5+URZ+0x80], R12 ;  /* 0x0000800c050075a7 */ /* 0x0022a4000806017f */
[----:B--2---:R-:W-:Y:S05]  /*7290*/  @!P3 NANOSLEEP.SYNCS 0x989680 ;  /* 0x009896800000b95d */ /* 0x004fea0003900000 */
[----:B------:R-:W2:Y:S02]  /*72a0*/  @!P3 SYNCS.PHASECHK.TRANS64 P3, [R5+URZ+0x80], R12 ;  /* 0x0000800c0500b5a7 */ /* 0x000ea4000806007f */
[----:B--2---:R-:W-:Y:S05]  /*72b0*/  @!P3 BRA `(.L_x_65) ;  /* 0xfffffffc00f0b947 */ /* 0x004fea000383ffff */
[----:B------:R-:W-:Y:S05]  /*72c0*/  BRA `(.L_x_139) ;  /* 0xffffffc4001c7947 */ /* 0x000fea000383ffff */
.L_x_85:
[----:B-1----:R-:W-:-:S04]  /*72d0*/  IMAD.U32 R3, RZ, RZ, UR4 ;  /* 0x00000004ff037e24 */ /* 0x002fc8000f8e00ff */
[----:B------:R1:W2:Y:S03]  /*72e0*/  SYNCS.PHASECHK.TRANS64.TRYWAIT P0, [R3+URZ+0xb8], R0 ;  /* 0x0000b800030075a7 */ /* 0x0002a6000800017f */
[----:B--2---:R-:W-:Y:S05]  /*72f0*/  @!P0 NANOSLEEP.SYNCS 0x989680 ;  /* 0x009896800000895d */ /* 0x004fea0003900000 */
[----:B------:R-:W2:Y:S02]  /*7300*/  @!P0 SYNCS.PHASECHK.TRANS64 P0, [R3+URZ+0xb8], R0 ;  /* 0x0000b800030085a7 */ /* 0x000ea4000800007f */
[----:B--2---:R-:W-:Y:S05]  /*7310*/  @!P0 BRA `(.L_x_85) ;  /* 0xfffffffc00ec8947 */ /* 0x004fea000383ffff */
[----:B------:R-:W-:Y:S05]  /*7320*/  BRA `(.L_x_84) ;  /* 0xffffffd800f87947 */ /* 0x000fea000383ffff */
.L_x_94:
[----:B-1----:R-:W-:-:S04]  /*7330*/  IMAD.U32 R5, RZ, RZ, UR5 ;  /* 0x00000005ff057e24 */ /* 0x002fc8000f8e00ff */
[----:B------:R1:W2:Y:S03]  /*7340*/  SYNCS.PHASECHK.TRANS64.TRYWAIT P1, [R5+URZ+0x98], R4 ;  /* 0x00009804050075a7 */ /* 0x0002a6000802017f */
[----:B--2---:R-:W-:Y:S05]  /*7350*/  @!P1 NANOSLEEP.SYNCS 0x989680 ;  /* 0x009896800000995d */ /* 0x004fea0003900000 */
[----:B------:R-:W2:Y:S02]  /*7360*/  @!P1 SYNCS.PHASECHK.TRANS64 P1, [R5+URZ+0x98], R4 ;  /* 0x00009804050095a7 */ /* 0x000ea4000802007f */
[----:B--2---:R-:W-:Y:S05]  /*7370*/  @!P1 BRA `(.L_x_94) ;  /* 0xfffffffc00ec9947 */ /* 0x004fea000383ffff */
[----:B------:R-:W-:Y:S05]  /*7380*/  BRA `(.L_x_140) ;  /* 0xffffffdc00ec7947 */ /* 0x000fea000383ffff */
.L_x_100:
[----:B-1----:R-:W-:-:S04]  /*7390*/  IMAD.U32 R7, RZ, RZ, UR4 ;  /* 0x00000004ff077e24 */ /* 0x002fc8000f8e00ff */
[----:B------:R1:W3:Y:S03]  /*73a0*/  SYNCS.PHASECHK.TRANS64.TRYWAIT P1, [R7+URZ+0x98], R0 ;  /* 0x00009800070075a7 */ /* 0x0002e6000802017f */
[----:B---3--:R-:W-:Y:S05]  /*73b0*/  @!P1 NANOSLEEP.SYNCS 0x989680 ;  /* 0x009896800000995d */ /* 0x008fea0003900000 */
[----:B------:R-:W3:Y:S02]  /*73c0*/  @!P1 SYNCS.PHASECHK.TRANS64 P1, [R7+URZ+0x98], R0 ;  /* 0x00009800070095a7 */ /* 0x000ee4000802007f */
[----:B---3--:R-:W-:Y:S05]  /*73d0*/  @!P1 BRA `(.L_x_100) ;  /* 0xfffffffc00ec9947 */ /* 0x008fea000383ffff */
[----:B------:R-:W-:Y:S05]  /*73e0*/  BRA `(.L_x_141) ;  /* 0xffffffe000547947 */ /* 0x000fea000383ffff */
.L_x_110:
[----:B-1----:R1:W2:Y:S02]  /*73f0*/  SYNCS.PHASECHK.TRANS64.TRYWAIT P0, [R3+URZ+0x98], R2 ;  /* 0x00009802030075a7 */ /* 0x0022a4000800017f */
[----:B--2---:R-:W-:Y:S05]  /*7400*/  @!P0 NANOSLEEP.SYNCS 0x989680 ;  /* 0x009896800000895d */ /* 0x004fea0003900000 */
[----:B------:R-:W2:Y:S02]  /*7410*/  @!P0 SYNCS.PHASECHK.TRANS64 P0, [R3+URZ+0x98], R2 ;  /* 0x00009802030085a7 */ /* 0x000ea4000800007f */
[----:B--2---:R-:W-:Y:S05]  /*7420*/  @!P0 BRA `(.L_x_110) ;  /* 0xfffffffc00f08947 */ /* 0x004fea000383ffff */
[----:B------:R-:W-:Y:S05]  /*7430*/  BRA `(.L_x_142) ;  /* 0xffffffe8006c7947 */ /* 0x000fea000383ffff */
.L_x_112:
[----:B-1----:R1:W2:Y:S02]  /*7440*/  SYNCS.PHASECHK.TRANS64.TRYWAIT P0, [R5+URZ+0x98], R0 ;  /* 0x00009800050075a7 */ /* 0x0022a4000800017f */
[----:B--2---:R-:W-:Y:S05]  /*7450*/  @!P0 NANOSLEEP.SYNCS 0x989680 ;  /* 0x009896800000895d */ /* 0x004fea0003900000 */
[----:B------:R-:W2:Y:S02]  /*7460*/  @!P0 SYNCS.PHASECHK.TRANS64 P0, [R5+URZ+0x98], R0 ;  /* 0x00009800050085a7 */ /* 0x000ea4000800007f */
[----:B--2---:R-:W-:Y:S05]  /*7470*/  @!P0 BRA `(.L_x_112) ;  /* 0xfffffffc00f08947 */ /* 0x004fea000383ffff */
[----:B------:R-:W-:Y:S05]  /*7480*/  BRA `(.L_x_143) ;  /* 0xffffffe8008c7947 */ /* 0x000fea000383ffff */
.L_x_116:
[----:B------:R-:W-:Y:S01]  /*7490*/  BSSY B1, `(.L_x_144) ;  /* 0x0000006000017945 */ /* 0x000fe20003800000 */
[----:B------:R-:W-:-:S07]  /*74a0*/  IMAD.MOV.U32 R15, RZ, RZ, -0x1 ;  /* 0xffffffffff0f7424 */ /* 0x000fce00078e00ff */
[----:B------:R-:W-:Y:S05]  /*74b0*/  WARPSYNC.COLLECTIVE R15, `(.L_x_145) ;  /* 0x000000000f0c7348 */ /* 0x000fea0003c00000 */
[----:B------:R-:W-:Y:S02]  /*74c0*/  ELECT P6, UR62, PT ;  /* 0x00000000003e782f */ /* 0x000fe400038c0000 */
[----:B------:R-:W-:Y:S01]  /*74d0*/  MOV R14, UR62 ;  /* 0x0000003e000e7c02 */ /* 0x000fe20008000f00 */
[----:B------:R-:W-:Y:S10]  /*74e0*/  ENDCOLLECTIVE ;  /* 0x000000000000791b */ /* 0x000ff40003800000 */
.L_x_145:
[----:B------:R-:W-:Y:S05]  /*74f0*/  BSYNC B1 ;  /* 0x0000000000017941 */ /* 0x000fea0003800000 */
.L_x_144:
[----:B------:R-:W-:Y:S05]  /*7500*/  BRA `(.L_x_146) ;  /* 0xffffffec00187947 */ /* 0x000fea000383ffff */
.L_x_119:
[----:B--2---:R2:W3:Y:S02]  /*7510*/  SYNCS.PHASECHK.TRANS64.TRYWAIT P1, [R15+URZ+0x40], R8 ;  /* 0x000040080f0075a7 */ /* 0x0044e4000802017f */
[----:B---3--:R-:W-:Y:S05]  /*7520*/  @!P1 NANOSLEEP.SYNCS 0x989680 ;  /* 0x009896800000995d */ /* 0x008fea0003900000 */
[----:B------:R-:W3:Y:S02]  /*7530*/  @!P1 SYNCS.PHASECHK.TRANS64 P1, [R15+URZ+0x40], R8 ;  /* 0x000040080f0095a7 */ /* 0x000ee4000802007f */
[----:B---3--:R-:W-:Y:S05]  /*7540*/  @!P1 BRA `(.L_x_119) ;  /* 0xfffffffc00f09947 */ /* 0x008fea000383ffff */
[----:B------:R-:W-:Y:S05]  /*7550*/  BRA `(.L_x_147) ;  /* 0xffffffec004c7947 */ /* 0x000fea000383ffff */
.L_x_128:
[----:B------:R-:W-:Y:S01]  /*7560*/  BSSY B0, `(.L_x_148) ;  /* 0x0000006000007945 */ /* 0x000fe20003800000 */
[----:B------:R-:W-:-:S07]  /*7570*/  IMAD.MOV.U32 R15, RZ, RZ, -0x1 ;  /* 0xffffffffff0f7424 */ /* 0x000fce00078e00ff */
[----:B------:R-:W-:Y:S05]  /*7580*/  WARPSYNC.COLLECTIVE R15, `(.L_x_149) ;  /* 0x000000000f0c7348 */ /* 0x000fea0003c00000 */
[----:B------:R-:W-:Y:S02]  /*7590*/  ELECT P6, UR62, PT ;  /* 0x00000000003e782f */ /* 0x000fe400038c0000 */
[----:B------:R-:W-:Y:S01]  /*75a0*/  MOV R14, UR62 ;  /* 0x0000003e000e7c02 */ /* 0x000fe20008000f00 */
[----:B------:R-:W-:Y:S10]  /*75b0*/  ENDCOLLECTIVE ;  /* 0x000000000000791b */ /* 0x000ff40003800000 */
.L_x_149:
[----:B------:R-:W-:Y:S05]  /*75c0*/  BSYNC B0 ;  /* 0x0000000000007941 */ /* 0x000fea0003800000 */
.L_x_148:
[----:B------:R-:W-:Y:S05]  /*75d0*/  BRA `(.L_x_150) ;  /* 0xfffffff400a87947 */ /* 0x000fea000383ffff */
.L_x_130:
[----:B-1----:R1:W2:Y:S02]  /*75e0*/  SYNCS.PHASECHK.TRANS64.TRYWAIT P0, [R7+URZ], R4 ;  /* 0x00000004070075a7 */ /* 0x0022a4000800017f */
[----:B--2---:R-:W-:Y:S05]  /*75f0*/  @!P0 NANOSLEEP.SYNCS 0x989680 ;  /* 0x009896800000895d */ /* 0x004fea0003900000 */
[----:B------:R-:W2:Y:S02]  /*7600*/  @!P0 SYNCS.PHASECHK.TRANS64 P0, [R7+URZ], R4 ;  /* 0x00000004070085a7 */ /* 0x000ea4000800007f */
[----:B--2---:R-:W-:Y:S05]  /*7610*/  @!P0 BRA `(.L_x_130) ;  /* 0xfffffffc00f08947 */ /* 0x004fea000383ffff */
[----:B------:R-:W-:Y:S05]  /*7620*/  BRA `(.L_x_151) ;  /* 0xfffffff400e47947 */ /* 0x000fea000383ffff */
.L_x_131:
[----:B-1----:R1:W2:Y:S02]  /*7630*/  SYNCS.PHASECHK.TRANS64.TRYWAIT P0, [R6+URZ], R3 ;  /* 0x00000003060075a7 */ /* 0x0022a4000800017f */
[----:B--2---:R-:W-:Y:S05]  /*7640*/  @!P0 NANOSLEEP.SYNCS 0x989680 ;  /* 0x009896800000895d */ /* 0x004fea0003900000 */
[----:B------:R-:W2:Y:S02]  /*7650*/  @!P0 SYNCS.PHASECHK.TRANS64 P0, [R6+URZ], R3 ;  /* 0x00000003060085a7 */ /* 0x000ea4000800007f */
[----:B--2---:R-:W-:Y:S05]  /*7660*/  @!P0 BRA `(.L_x_131) ;  /* 0xfffffffc00f08947 */ /* 0x004fea000383ffff */
[----:B------:R-:W-:Y:S05]  /*7670*/  BRA `(.L_x_152) ;  /* 0xfffffff400f47947 */ /* 0x000fea000383ffff */
.L_x_132:
[----:B-1----:R1:W2:Y:S02]  /*7680*/  SYNCS.PHASECHK.TRANS64.TRYWAIT P0, [R7+URZ], R4 ;  /* 0x00000004070075a7 */ /* 0x0022a4000800017f */
[----:B--2---:R-:W-:Y:S05]  /*7690*/  @!P0 NANOSLEEP.SYNCS 0x989680 ;  /* 0x009896800000895d */ /* 0x004fea0003900000 */
[----:B------:R-:W2:Y:S02]  /*76a0*/  @!P0 SYNCS.PHASECHK.TRANS64 P0, [R7+URZ], R4 ;  /* 0x00000004070085a7 */ /* 0x000ea4000800007f */
[----:B--2---:R-:W-:Y:S05]  /*76b0*/  @!P0 BRA `(.L_x_132) ;  /* 0xfffffffc00f08947 */ /* 0x004fea000383ffff */
[----:B------:R-:W-:Y:S05]  /*76c0*/  BRA `(.L_x_153) ;  /* 0xfffffff800047947 */ /* 0x000fea000383ffff */
.L_x_133:
[----:B-1----:R1:W2:Y:S02]  /*76d0*/  SYNCS.PHASECHK.TRANS64.TRYWAIT P0, [R6+URZ], R3 ;  /* 0x00000003060075a7 */ /* 0x0022a4000800017f */
[----:B--2---:R-:W-:Y:S05]  /*76e0*/  @!P0 NANOSLEEP.SYNCS 0x989680 ;  /* 0x009896800000895d */ /* 0x004fea0003900000 */
[----:B------:R-:W2:Y:S02]  /*76f0*/  @!P0 SYNCS.PHASECHK.TRANS64 P0, [R6+URZ], R3 ;  /* 0x00000003060085a7 */ /* 0x000ea4000800007f */
[----:B--2---:R-:W-:Y:S05]  /*7700*/  @!P0 BRA `(.L_x_133) ;  /* 0xfffffffc00f08947 */ /* 0x004fea000383ffff */
[----:B------:R-:W-:Y:S05]  /*7710*/  BRA `(.L_x_154) ;  /* 0xfffffff800147947 */ /* 0x000fea000383ffff */
.L_x_134:
[----:B-1----:R1:W2:Y:S02]  /*7720*/  SYNCS.PHASECHK.TRANS64.TRYWAIT P0, [R7+URZ], R4 ;  /* 0x00000004070075a7 */ /* 0x0022a4000800017f */
[----:B--2---:R-:W-:Y:S05]  /*7730*/  @!P0 NANOSLEEP.SYNCS 0x989680 ;  /* 0x009896800000895d */ /* 0x004fea0003900000 */
[----:B------:R-:W2:Y:S02]  /*7740*/  @!P0 SYNCS.PHASECHK.TRANS64 P0, [R7+URZ], R4 ;  /* 0x00000004070085a7 */ /* 0x000ea4000800007f */
[----:B--2---:R-:W-:Y:S05]  /*7750*/  @!P0 BRA `(.L_x_134) ;  /* 0xfffffffc00f08947 */ /* 0x004fea000383ffff */
[----:B------:R-:W-:Y:S05]  /*7760*/  BRA `(.L_x_155) ;  /* 0xfffffff800247947 */ /* 0x000fea000383ffff */
.L_x_135:
[----:B-1----:R1:W2:Y:S02]  /*7770*/  SYNCS.PHASECHK.TRANS64.TRYWAIT P0, [R6+URZ], R3 ;  /* 0x00000003060075a7 */ /* 0x0022a4000800017f */
[----:B--2---:R-:W-:Y:S05]  /*7780*/  @!P0 NANOSLEEP.SYNCS 0x989680 ;  /* 0x009896800000895d */ /* 0x004fea0003900000 */
[----:B------:R-:W2:Y:S02]  /*7790*/  @!P0 SYNCS.PHASECHK.TRANS64 P0, [R6+URZ], R3 ;  /* 0x00000003060085a7 */ /* 0x000ea4000800007f */
[----:B--2---:R-:W-:Y:S05]  /*77a0*/  @!P0 BRA `(.L_x_135) ;  /* 0xfffffffc00f08947 */ /* 0x004fea000383ffff */
[----:B------:R-:W-:Y:S05]  /*77b0*/  BRA `(.L_x_156) ;  /* 0xfffffff800347947 */ /* 0x000fea000383ffff */
.L_x_136:
[----:B--2---:R2:W3:Y:S02]  /*77c0*/  SYNCS.PHASECHK.TRANS64.TRYWAIT P0, [R7+URZ], R4 ;  /* 0x00000004070075a7 */ /* 0x0044e4000800017f */
[----:B---3--:R-:W-:Y:S05]  /*77d0*/  @!P0 NANOSLEEP.SYNCS 0x989680 ;  /* 0x009896800000895d */ /* 0x008fea0003900000 */
[----:B------:R-:W3:Y:S02]  /*77e0*/  @!P0 SYNCS.PHASECHK.TRANS64 P0, [R7+URZ], R4 ;  /* 0x00000004070085a7 */ /* 0x000ee4000800007f */
[----:B---3--:R-:W-:Y:S05]  /*77f0*/  @!P0 BRA `(.L_x_136) ;  /* 0xfffffffc00f08947 */ /* 0x008fea000383ffff */
[----:B------:R-:W-:Y:S05]  /*7800*/  BRA `(.L_x_157) ;  /* 0xfffffff8003c7947 */ /* 0x000fea000383ffff */
.L_x_158:
[----:B------:R-:W-:-:S00]  /*7810*/  BRA `(.L_x_158) ;  /* 0xfffffffc00fc7947 */ /* 0x000fc0000383ffff */
[----:B------:R-:W-:-:S00]  /*7820*/  NOP ;  /* 0x0000000000007918 */ /* 0x000fc00000000000 */
        /* <DEDUP_REMOVED lines=13> */
.L_x_159:


//--------------------- .nv.global.init           --------------------------
	.section	.nv.global.init,"aw",@progbits
.nv.global.init:
	.type		$str$22,@object
	.size		$str$22,($str$26 - $str$22)
$str$22:
        /*0000*/ 	.byte	0x6b, 0x5f, 0x74, 0x69, 0x6c, 0x65, 0x5f, 0x63, 0x6f, 0x75, 0x6e, 0x74, 0x20, 0x3e, 0x3d, 0x20
        /*0010*/ 	.byte	0x31, 0x00
	.type		$str$26,@object
	.size		$str$26,($str$27 - $str$26)
$str$26:
        /*0012*/ 	.byte	0x28, 0x61, 0x64, 0x64, 0x72, 0x65, 0x73, 0x73, 0x20, 0x26, 0x20, 0x6d, 0x61, 0x73, 0x6b, 0x29
        /*0022*/ 	.byte	0x20, 0x3d, 0x3d, 0x20, 0x30, 0x00
	.type		$str$27,@object
	.size		$str$27,($str$23 - $str$27)
$str$27:
        /*0028*/ 	.byte	0x2f, 0x74, 0x6d, 0x70, 0x2f, 0x63, 0x75, 0x74, 0x6c, 0x61, 0x73, 0x73, 0x5f, 0x73, 0x77, 0x65
        /*0038*/ 	.byte	0x65, 0x70, 0x5f, 0x73, 0x72, 0x63, 0x2f, 0x69, 0x6e, 0x63, 0x6c, 0x75, 0x64, 0x65, 0x2f, 0x63
        /*0048*/ 	.byte	0x75, 0x74, 0x65, 0x2f, 0x70, 0x6f, 0x69, 0x6e, 0x74, 0x65, 0x72, 0x5f, 0x66, 0x6c, 0x61, 0x67
        /*0058*/ 	.byte	0x67, 0x65, 0x64, 0x2e, 0x68, 0x70, 0x70, 0x00
	.type		$str$23,@object
	.size		$str$23,(__unnamed_2 - $str$23)
$str$23:
        /*0060*/ 	.byte	0x2f, 0x74, 0x6d, 0x70, 0x2f, 0x63, 0x75, 0x74, 0x6c, 0x61, 0x73, 0x73, 0x5f, 0x73, 0x77, 0x65
        /*0070*/ 	.byte	0x65, 0x70, 0x5f, 0x73, 0x72, 0x63, 0x2f, 0x69, 0x6e, 0x63, 0x6c, 0x75, 0x64, 0x65, 0x2f, 0x63
        /*0080*/ 	.byte	0x75, 0x74, 0x6c, 0x61, 0x73, 0x73, 0x2f, 0x67, 0x65, 0x6d, 0x6d, 0x2f, 0x63, 0x6f, 0x6c, 0x6c
        /*0090*/ 	.byte	0x65, 0x63, 0x74, 0x69, 0x76, 0x65, 0x2f, 0x73, 0x6d, 0x39, 0x30, 0x5f, 0x6d, 0x6d, 0x61, 0x5f
        /*00a0*/ 	.byte	0x74, 0x6d, 0x61, 0x5f, 0x67, 0x6d, 0x6d, 0x61, 0x5f, 0x73, 0x73, 0x5f, 0x77, 0x61, 0x72, 0x70
        /*00b0*/ 	.byte	0x73, 0x70, 0x65, 0x63, 0x69, 0x61, 0x6c, 0x69, 0x7a, 0x65, 0x64, 0x2e, 0x68, 0x70, 0x70, 0x00
	.type		__unnamed_2,@object
	.size		__unnamed_2,(__unnamed_1 - __unnamed_2)
__unnamed_2:
        /*00c0*/ 	.byte	0x61, 0x75, 0x74, 0x6f, 0x20, 0x63, 0x75, 0x74, 0x65, 0x3a, 0x3a, 0x61, 0x73, 0x5f, 0x70, 0x6f
        /* <DEDUP_REMOVED lines=27> */
        /*0280*/ 	.byte	0x3c, 0x34, 0x30, 0x39, 0x36, 0x3e, 0x3e, 0x3e, 0x3e, 0x3e, 0x5d, 0x00
	.type		__unnamed_1,@object
	.size		__unnamed_1,(.L_0 - __unnamed_1)
__unnamed_1:
        /* <DEDUP_REMOVED lines=181> */
        /*0ddc*/ 	.byte	0x5d, 0x00
.L_0:


//--------------------- .nv.shared._ZN7cutlass13device_kernelINS_4gemm6kernel13GemmUniversalIN4cute5tupleIJiiiiEEENS1_10collective13CollectiveMmaINS1_34MainloopSm90TmaGmmaWarpSpecializedILi8ENS5_IJNS4_1CILi1EEESB_SB_EEENS1_35KernelTmaWarpSpecializedCooperativeEEENS5_IJNSA_ILi128EEENSA_ILi64EEESG_EEENS_10bfloat16_tENS5_IJlSB_lEEESI_SJ_NS4_8TiledMMAINS4_8MMA_AtomIJNS4_4SM904GMMA27MMA_64x64x16_F32BF16BF16_SSILNSN_5MajorE0ELSP_0ELNSN_7ScaleInE1ELSQ_1EEEEEENS4_6LayoutINS5_IJNSA_ILi2EEESB_SB_EEENS5_IJSB_NSA_ILi0EEESW_EEEEENS5_IJNS4_10UnderscoreESZ_SZ_EEEEENS4_13SM90_TMA_LOADENS4_14ComposedLayoutINS4_7SwizzleILi3ELi4ELi3EEENS4_18smem_ptr_flag_bitsILi16EEENST_INS5_IJNSA_ILi8EEESG_EEENS5_IJSG_SB_EEEEEEEvNS4_8identityES12_S1C_vS1D_EENS_8epilogue10collective18CollectiveEpilogueINS1F_22Sm90TmaWarpSpecializedILi3ELi2ELi16ELb1ELb0EEEJSH_NS5_IJSF_NSA_ILi32EEEEEESI_SJ_SI_SJ_NS1F_6fusion15FusionCallbacksIS1J_NS1M_17LinCombPerRowBiasISI_fSI_SI_fLi8ELNS_15FloatRoundStyleE2EEESH_S1L_JEEES12_NS13_INS14_ILi2ELi4ELi3EEES17_NST_INS5_IJS18_S1K_EEENS5_IJS1K_SB_EEEEEEENS4_17SM75_U32x4_LDSM_NENS4_14SM90_TMA_STOREES1W_NS4_17SM90_U32x4_STSM_NENS4_9Copy_AtomIJS1Z_NS_6half_tEEEEvEEEvvEEEEvNT_6ParamsE --------------------------
	.section	.nv.shared._ZN7cutlass13device_kernelINS_4gemm6kernel13GemmUniversalIN4cute5tupleIJiiiiEEENS1_10collective13CollectiveMmaINS1_34MainloopSm90TmaGmmaWarpSpecializedILi8ENS5_IJNS4_1CILi1EEESB_SB_EEENS1_35KernelTmaWarpSpecializedCooperativeEEENS5_IJNSA_ILi128EEENSA_ILi64EEESG_EEENS_10bfloat16_tENS5_IJlSB_lEEESI_SJ_NS4_8TiledMMAINS4_8MMA_AtomIJNS4_4SM904GMMA27MMA_64x64x16_F32BF16BF16_SSILNSN_5MajorE0ELSP_0ELNSN_7ScaleInE1ELSQ_1EEEEEENS4_6LayoutINS5_IJNSA_ILi2EEESB_SB_EEENS5_IJSB_NSA_ILi0EEESW_EEEEENS5_IJNS4_10UnderscoreESZ_SZ_EEEEENS4_13SM90_TMA_LOADENS4_14ComposedLayoutINS4_7SwizzleILi3ELi4ELi3EEENS4_18smem_ptr_flag_bitsILi16EEENST_INS5_IJNSA_ILi8EEESG_EEENS5_IJSG_SB_EEEEEEEvNS4_8identityES12_S1C_vS1D_EENS_8epilogue10collective18CollectiveEpilogueINS1F_22Sm90TmaWarpSpecializedILi3ELi2ELi16ELb1ELb0EEEJSH_NS5_IJSF_NSA_ILi32EEEEEESI_SJ_SI_SJ_NS1F_6fusion15FusionCallbacksIS1J_NS1M_17LinCombPerRowBiasISI_fSI_SI_fLi8ELNS_15FloatRoundStyleE2EEESH_S1L_JEEES12_NS13_INS14_ILi2ELi4ELi3EEES17_NST_INS5_IJS18_S1K_EEENS5_IJS1K_SB_EEEEEEENS4_17SM75_U32x4_LDSM_NENS4_14SM90_TMA_STOREES1W_NS4_17SM90_U32x4_STSM_NENS4_9Copy_AtomIJS1Z_NS_6half_tEEEEvEEEvvEEEEvNT_6ParamsE,"aw",@nobits
	.sectionflags	@""
	.align	16
	.zero		1024


//--------------------- .nv.shared.reserved.0     --------------------------
	.section	.nv.shared.reserved.0,"aw",@nobits
	.weak		__nv_reservedSMEM_offset_0_alias
	.size		__nv_reservedSMEM_offset_0_alias, 0, 0
	.other		__nv_reservedSMEM_offset_0_alias,@"STO_CUDA_RESERVED_SHARED STV_DEFAULT"
__nv_reservedSMEM_offset_0_alias:
	.zero		0


//--------------------- .nv.global                --------------------------
	.section	.nv.global,"aw",@nobits
.nv.global:
	.type		_ZN39_INTERNAL_482746c4_4_k_cu_d2e8e189_27954cute1_E,@object
	.size		_ZN39_INTERNAL_482746c4_4_k_cu_d2e8e189_27954cute1_E,(_ZN39_INTERNAL_482746c4_4_k_cu_d2e8e189_27954cuda3std3__45__cpo6cbeginE - _ZN39_INTERNAL_482746c4_4_k_cu_d2e8e189_27954cute1_E)
_ZN39_INTERNAL_482746c4_4_k_cu_d2e8e189_27954cute1_E:
	.zero		1
	.type		_ZN39_INTERNAL_482746c4_4_k_cu_d2e8e189_27954cuda3std3__45__cpo6cbeginE,@object
	.size		_ZN39_INTERNAL_482746c4_4_k_cu_d2e8e189_27954cuda3std3__45__cpo6cbeginE,(_ZN39_INTERNAL_482746c4_4_k_cu_d2e8e189_27954cuda3std3__48in_placeE - _ZN39_INTERNAL_482746c4_4_k_cu_d2e8e189_27954cuda3std3__45__cpo6cbeginE)
_ZN39_INTERNAL_482746c4_4_k_cu_d2e8e189_27954cuda3std3__45__cpo6cbeginE:
	.zero		1
	.type		_ZN39_INTERNAL_482746c4_4_k_cu_d2e8e189_27954cuda3std3__48in_placeE,@object
	.size		_ZN39_INTERNAL_482746c4_4_k_cu_d2e8e189_27954cuda3std3__48in_placeE,(_ZN39_INTERNAL_482746c4_4_k_cu_d2e8e189_27954cuda3std6ranges3__45__cpo9iter_moveE - _ZN39_INTERNAL_482746c4_4_k_cu_d2e8e189_27954cuda3std3__48in_placeE)
_ZN39_INTERNAL_482746c4_4_k_cu_d2e8e189_27954cuda3std3__48in_placeE:
	.zero		1
	.type		_ZN39_INTERNAL_482746c4_4_k_cu_d2e8e189_27954cuda3std6ranges3__45__cpo9iter_moveE,@object
	.size		_ZN39_INTERNAL_482746c4_4_k_cu_d2e8e189_27954cuda3std6ranges3__45__cpo9iter_moveE,(_ZN39_INTERNAL_482746c4_4_k_cu_d2e8e189_27954cuda3std3__45__cpo5beginE - _ZN39_INTERNAL_482746c4_4_k_cu_d2e8e189_27954cuda3std6ranges3__45__cpo9iter_moveE)
_ZN39_INTERNAL_482746c4_4_k_cu_d2e8e189_27954cuda3std6ranges3__45__cpo9iter_moveE:
	.zero		1
	.type		_ZN39_INTERNAL_482746c4_4_k_cu_d2e8e189_27954cuda3std3__45__cpo5beginE,@object
	.size		_ZN39_INTERNAL_482746c4_4_k_cu_d2e8e189_27954cuda3std3__45__cpo5beginE,(_ZN39_INTERNAL_482746c4_4_k_cu_d2e8e189_27954cuda3std3__441_GLOBAL__N__482746c4_4_k_cu_d2e8e189_27956ignoreE - _ZN39_INTERNAL_482746c4_4_k_cu_d2e8e189_27954cuda3std3__45__cpo5beginE)
_ZN39_INTERNAL_482746c4_4_k_cu_d2e8e189_27954cuda3std3__45__cpo5beginE:
	.zero		1
	.type		_ZN39_INTERNAL_482746c4_4_k_cu_d2e8e189_27954cuda3std3__441_GLOBAL__N__482746c4_4_k_cu_d2e8e189_27956ignoreE,@object
	.size		_ZN39_INTERNAL_482746c4_4_k_cu_d2e8e189_27954cuda3std3__441_GLOBAL__N__482746c4_4_k_cu_d2e8e189_27956ignoreE,(_ZN39_INTERNAL_482746c4_4_k_cu_d2e8e189_27954cute7productE - _ZN39_INTERNAL_482746c4_4_k_cu_d2e8e189_27954cuda3std3__441_GLOBAL__N__482746c4_4_k_cu_d2e8e189_27956ignoreE)
_ZN39_INTERNAL_482746c4_4_k_cu_d2e8e189_27954cuda3std3__441_GLOBAL__N__482746c4_4_k_cu_d2e8e189_27956ignoreE:
	.zero		1
	.type		_ZN39_INTERNAL_482746c4_4_k_cu_d2e8e189_27954cute7productE,@object
	.size		_ZN39_INTERNAL_482746c4_4_k_cu_d2e8e189_27954cute7productE,(_ZN39_INTERNAL_482746c4_4_k_cu_d2e8e189_27954cuda3std3__45__cpo3endE - _ZN39_INTERNAL_482746c4_4_k_cu_d2e8e189_27954cute7productE)
_ZN39_INTERNAL_482746c4_4_k_cu_d2e8e189_27954cute7productE:
	.zero		1
	.type		_ZN39_INTERNAL_482746c4_4_k_cu_d2e8e189_27954cuda3std3__45__cpo3endE,@object
	.size		_ZN39_INTERNAL_482746c4_4_k_cu_d2e8e189_27954cuda3std3__45__cpo3endE,(_ZN39_INTERNAL_482746c4_4_k_cu_d2e8e189_27954cuda3std3__419piecewise_constructE - _ZN39_INTERNAL_482746c4_4_k_cu_d2e8e189_27954cuda3std3__45__cpo3endE)
_ZN39_INTERNAL_482746c4_4_k_cu_d2e8e189_27954cuda3std3__45__cpo3endE:
	.zero		1
	.type		_ZN39_INTERNAL_482746c4_4_k_cu_d2e8e189_27954cuda3std3__419piecewise_constructE,@object
	.size		_ZN39_INTERNAL_482746c4_4_k_cu_d2e8e189_27954cuda3std3__419piecewise_constructE,(_ZN39_INTERNAL_482746c4_4_k_cu_d2e8e189_27954cuda3std3__45__cpo4cendE - _ZN39_INTERNAL_482746c4_4_k_cu_d2e8e189_27954cuda3std3__419piecewise_constructE)
_ZN39_INTERNAL_482746c4_4_k_cu_d2e8e189_27954cuda3std3__419piecewise_constructE:
	.zero		1
	.type		_ZN39_INTERNAL_482746c4_4_k_cu_d2e8e189_27954cuda3std3__45__cpo4cendE,@object
	.size		_ZN39_INTERNAL_482746c4_4_k_cu_d2e8e189_27954cuda3std3__45__cpo4cendE,(_ZN39_INTERNAL_482746c4_4_k_cu_d2e8e189_27954cuda3std6ranges3__45__cpo4swapE - _ZN39_INTERNAL_482746c4_4_k_cu_d2e8e189_27954cuda3std3__45__cpo4cendE)
_ZN39_INTERNAL_482746c4_4_k_cu_d2e8e189_27954cuda3std3__45__cpo4cendE:
	.zero		1
	.type		_ZN39_INTERNAL_482746c4_4_k_cu_d2e8e189_27954cuda3std6ranges3__45__cpo4swapE,@object
	.size		_ZN39_INTERNAL_482746c4_4_k_cu_d2e8e189_27954cuda3std6ranges3__45__cpo4swapE,(.L_9 - _ZN39_INTERNAL_482746c4_4_k_cu_d2e8e189_27954cuda3std6ranges3__45__cpo4swapE)
_ZN39_INTERNAL_482746c4_4_k_cu_d2e8e189_27954cuda3std6ranges3__45__cpo4swapE:
	.zero		1
.L_9:


//--------------------- .nv.constant0._ZN7cutlass13device_kernelINS_4gemm6kernel13GemmUniversalIN4cute5tupleIJiiiiEEENS1_10collective13CollectiveMmaINS1_34MainloopSm90TmaGmmaWarpSpecializedILi8ENS5_IJNS4_1CILi1EEESB_SB_EEENS1_35KernelTmaWarpSpecializedCooperativeEEENS5_IJNSA_ILi128EEENSA_ILi64EEESG_EEENS_10bfloat16_tENS5_IJlSB_lEEESI_SJ_NS4_8TiledMMAINS4_8MMA_AtomIJNS4_4SM904GMMA27MMA_64x64x16_F32BF16BF16_SSILNSN_5MajorE0ELSP_0ELNSN_7ScaleInE1ELSQ_1EEEEEENS4_6LayoutINS5_IJNSA_ILi2EEESB_SB_EEENS5_IJSB_NSA_ILi0EEESW_EEEEENS5_IJNS4_10UnderscoreESZ_SZ_EEEEENS4_13SM90_TMA_LOADENS4_14ComposedLayoutINS4_7SwizzleILi3ELi4ELi3EEENS4_18smem_ptr_flag_bitsILi16EEENST_INS5_IJNSA_ILi8EEESG_EEENS5_IJSG_SB_EEEEEEEvNS4_8identityES12_S1C_vS1D_EENS_8epilogue10collective18CollectiveEpilogueINS1F_22Sm90TmaWarpSpecializedILi3ELi2ELi16ELb1ELb0EEEJSH_NS5_IJSF_NSA_ILi32EEEEEESI_SJ_SI_SJ_NS1F_6fusion15FusionCallbacksIS1J_NS1M_17LinCombPerRowBiasISI_fSI_SI_fLi8ELNS_15FloatRoundStyleE2EEESH_S1L_JEEES12_NS13_INS14_ILi2ELi4ELi3EEES17_NST_INS5_IJS18_S1K_EEENS5_IJS1K_SB_EEEEEEENS4_17SM75_U32x4_LDSM_NENS4_14SM90_TMA_STOREES1W_NS4_17SM90_U32x4_STSM_NENS4_9Copy_AtomIJS1Z_NS_6half_tEEEEvEEEvvEEEEvNT_6ParamsE --------------------------
	.section	.nv.constant0._ZN7cutlass13device_kernelINS_4gemm6kernel13GemmUniversalIN4cute5tupleIJiiiiEEENS1_10collective13CollectiveMmaINS1_34MainloopSm90TmaGmmaWarpSpecializedILi8ENS5_IJNS4_1CILi1EEESB_SB_EEENS1_35KernelTmaWarpSpecializedCooperativeEEENS5_IJNSA_ILi128EEENSA_ILi64EEESG_EEENS_10bfloat16_tENS5_IJlSB_lEEESI_SJ_NS4_8TiledMMAINS4_8MMA_AtomIJNS4_4SM904GMMA27MMA_64x64x16_F32BF16BF16_SSILNSN_5MajorE0ELSP_0ELNSN_7ScaleInE1ELSQ_1EEEEEENS4_6LayoutINS5_IJNSA_ILi2EEESB_SB_EEENS5_IJSB_NSA_ILi0EEESW_EEEEENS5_IJNS4_10UnderscoreESZ_SZ_EEEEENS4_13SM90_TMA_LOADENS4_14ComposedLayoutINS4_7SwizzleILi3ELi4ELi3EEENS4_18smem_ptr_flag_bitsILi16EEENST_INS5_IJNSA_ILi8EEESG_EEENS5_IJSG_SB_EEEEEEEvNS4_8identityES12_S1C_vS1D_EENS_8epilogue10collective18CollectiveEpilogueINS1F_22Sm90TmaWarpSpecializedILi3ELi2ELi16ELb1ELb0EEEJSH_NS5_IJSF_NSA_ILi32EEEEEESI_SJ_SI_SJ_NS1F_6fusion15FusionCallbacksIS1J_NS1M_17LinCombPerRowBiasISI_fSI_SI_fLi8ELNS_15FloatRoundStyleE2EEESH_S1L_JEEES12_NS13_INS14_ILi2ELi4ELi3EEES17_NST_INS5_IJS18_S1K_EEENS5_IJS1K_SB_EEEEEEENS4_17SM75_U32x4_LDSM_NENS4_14SM90_TMA_STOREES1W_NS4_17SM90_U32x4_STSM_NENS4_9Copy_AtomIJS1Z_NS_6half_tEEEEvEEEvvEEEEvNT_6ParamsE,"a",@progbits
	.sectionflags	@""
	.align	4
.nv.constant0._ZN7cutlass13device_kernelINS_4gemm6kernel13GemmUniversalIN4cute5tupleIJiiiiEEENS1_10collective13CollectiveMmaINS1_34MainloopSm90TmaGmmaWarpSpecializedILi8ENS5_IJNS4_1CILi1EEESB_SB_EEENS1_35KernelTmaWarpSpecializedCooperativeEEENS5_IJNSA_ILi128EEENSA_ILi64EEESG_EEENS_10bfloat16_tENS5_IJlSB_lEEESI_SJ_NS4_8TiledMMAINS4_8MMA_AtomIJNS4_4SM904GMMA27MMA_64x64x16_F32BF16BF16_SSILNSN_5MajorE0ELSP_0ELNSN_7ScaleInE1ELSQ_1EEEEEENS4_6LayoutINS5_IJNSA_ILi2EEESB_SB_EEENS5_IJSB_NSA_ILi0EEESW_EEEEENS5_IJNS4_10UnderscoreESZ_SZ_EEEEENS4_13SM90_TMA_LOADENS4_14ComposedLayoutINS4_7SwizzleILi3ELi4ELi3EEENS4_18smem_ptr_flag_bitsILi16EEENST_INS5_IJNSA_ILi8EEESG_EEENS5_IJSG_SB_EEEEEEEvNS4_8identityES12_S1C_vS1D_EENS_8epilogue10collective18CollectiveEpilogueINS1F_22Sm90TmaWarpSpecializedILi3ELi2ELi16ELb1ELb0EEEJSH_NS5_IJSF_NSA_ILi32EEEEEESI_SJ_SI_SJ_NS1F_6fusion15FusionCallbacksIS1J_NS1M_17LinCombPerRowBiasISI_fSI_SI_fLi8ELNS_15FloatRoundStyleE2EEESH_S1L_JEEES12_NS13_INS14_ILi2ELi4ELi3EEES17_NST_INS5_IJS18_S1K_EEENS5_IJS1K_SB_EEEEEEENS4_17SM75_U32x4_LDSM_NENS4_14SM90_TMA_STOREES1W_NS4_17SM90_U32x4_STSM_NENS4_9Copy_AtomIJS1Z_NS_6half_tEEEEvEEEvvEEEEvNT_6ParamsE:
	.zero		2432


//--------------------- SYMBOLS --------------------------

	.type		.nv.reservedSmem.offset0,@object
	.size		.nv.reservedSmem.offset0,0x4
	.type		__assertfail,@function
